//
// Generated by NVIDIA NVVM Compiler
//
// Compiler Build ID: CL-36424714
// Cuda compilation tools, release 13.0, V13.0.88
// Based on NVVM 20.0.0
//

.version 9.0
.target sm_100
.address_size 64

	// .globl	_Z20matrixMultiplyKernelPfS_S_i
.global .align 4 .b8 __cudart_i2opi_f[24] = {65, 144, 67, 60, 153, 149, 98, 219, 192, 221, 52, 245, 209, 87, 39, 252, 41, 21, 68, 78, 110, 131, 249, 162};

.visible .entry _Z20matrixMultiplyKernelPfS_S_i(
	.param .u64 .ptr .align 1 _Z20matrixMultiplyKernelPfS_S_i_param_0,
	.param .u64 .ptr .align 1 _Z20matrixMultiplyKernelPfS_S_i_param_1,
	.param .u64 .ptr .align 1 _Z20matrixMultiplyKernelPfS_S_i_param_2,
	.param .u32 _Z20matrixMultiplyKernelPfS_S_i_param_3
)
{
	.reg .pred 	%p<10>;
	.reg .b32 	%r<42>;
	.reg .b32 	%f<67>;
	.reg .b64 	%rd<67>;

	ld.param.u64 	%rd14, [_Z20matrixMultiplyKernelPfS_S_i_param_0];
	ld.param.u64 	%rd15, [_Z20matrixMultiplyKernelPfS_S_i_param_1];
	ld.param.u32 	%r19, [_Z20matrixMultiplyKernelPfS_S_i_param_3];
	cvta.to.global.u64 	%rd1, %rd15;
	cvta.to.global.u64 	%rd2, %rd14;
	mov.u32 	%r20, %ctaid.x;
	mov.u32 	%r21, %ntid.x;
	mov.u32 	%r22, %tid.x;
	mad.lo.s32 	%r1, %r20, %r21, %r22;
	mov.u32 	%r23, %ctaid.y;
	mov.u32 	%r24, %ntid.y;
	mov.u32 	%r25, %tid.y;
	mad.lo.s32 	%r26, %r23, %r24, %r25;
	max.s32 	%r27, %r1, %r26;
	setp.ge.s32 	%p1, %r27, %r19;
	@%p1 bra 	$L__BB0_13;
	mul.lo.s32 	%r3, %r19, %r26;
	and.b32  	%r4, %r19, 7;
	setp.lt.u32 	%p2, %r19, 8;
	mov.f32 	%f66, 0f00000000;
	mov.b32 	%r40, 0;
	@%p2 bra 	$L__BB0_4;
	and.b32  	%r40, %r19, 2147483640;
	neg.s32 	%r38, %r40;
	mul.wide.s32 	%rd16, %r19, 4;
	add.s64 	%rd3, %rd1, %rd16;
	shl.b32 	%r7, %r19, 3;
	mul.wide.s32 	%rd17, %r19, 8;
	add.s64 	%rd4, %rd1, %rd17;
	mul.wide.s32 	%rd18, %r19, 12;
	add.s64 	%rd5, %rd1, %rd18;
	mul.wide.s32 	%rd19, %r19, 16;
	add.s64 	%rd6, %rd1, %rd19;
	mul.wide.s32 	%rd20, %r19, 20;
	add.s64 	%rd7, %rd1, %rd20;
	mul.wide.s32 	%rd21, %r19, 24;
	add.s64 	%rd8, %rd1, %rd21;
	mul.wide.s32 	%rd22, %r19, 28;
	add.s64 	%rd9, %rd1, %rd22;
	mul.wide.u32 	%rd23, %r3, 4;
	add.s64 	%rd24, %rd23, %rd2;
	add.s64 	%rd66, %rd24, 16;
	mov.f32 	%f66, 0f00000000;
	mov.u32 	%r37, %r1;
$L__BB0_3:
	.pragma "nounroll";
	mul.wide.s32 	%rd25, %r37, 4;
	add.s64 	%rd26, %rd3, %rd25;
	add.s64 	%rd27, %rd4, %rd25;
	add.s64 	%rd28, %rd5, %rd25;
	add.s64 	%rd29, %rd6, %rd25;
	add.s64 	%rd30, %rd7, %rd25;
	add.s64 	%rd31, %rd8, %rd25;
	add.s64 	%rd32, %rd9, %rd25;
	add.s64 	%rd33, %rd1, %rd25;
	ld.global.f32 	%f16, [%rd66+-16];
	ld.global.f32 	%f17, [%rd33];
	fma.rn.f32 	%f18, %f16, %f17, %f66;
	ld.global.f32 	%f19, [%rd66+-12];
	ld.global.f32 	%f20, [%rd26];
	fma.rn.f32 	%f21, %f19, %f20, %f18;
	ld.global.f32 	%f22, [%rd66+-8];
	ld.global.f32 	%f23, [%rd27];
	fma.rn.f32 	%f24, %f22, %f23, %f21;
	ld.global.f32 	%f25, [%rd66+-4];
	ld.global.f32 	%f26, [%rd28];
	fma.rn.f32 	%f27, %f25, %f26, %f24;
	ld.global.f32 	%f28, [%rd66];
	ld.global.f32 	%f29, [%rd29];
	fma.rn.f32 	%f30, %f28, %f29, %f27;
	ld.global.f32 	%f31, [%rd66+4];
	ld.global.f32 	%f32, [%rd30];
	fma.rn.f32 	%f33, %f31, %f32, %f30;
	ld.global.f32 	%f34, [%rd66+8];
	ld.global.f32 	%f35, [%rd31];
	fma.rn.f32 	%f36, %f34, %f35, %f33;
	ld.global.f32 	%f37, [%rd66+12];
	ld.global.f32 	%f38, [%rd32];
	fma.rn.f32 	%f66, %f37, %f38, %f36;
	add.s32 	%r38, %r38, 8;
	add.s32 	%r37, %r37, %r7;
	add.s64 	%rd66, %rd66, 32;
	setp.ne.s32 	%p3, %r38, 0;
	@%p3 bra 	$L__BB0_3;
$L__BB0_4:
	setp.eq.s32 	%p4, %r4, 0;
	@%p4 bra 	$L__BB0_12;
	and.b32  	%r13, %r19, 3;
	setp.lt.u32 	%p5, %r4, 4;
	@%p5 bra 	$L__BB0_7;
	add.s32 	%r29, %r40, %r3;
	mul.wide.u32 	%rd34, %r29, 4;
	add.s64 	%rd35, %rd2, %rd34;
	ld.global.f32 	%f40, [%rd35];
	mad.lo.s32 	%r30, %r40, %r19, %r1;
	mul.wide.s32 	%rd36, %r30, 4;
	add.s64 	%rd37, %rd1, %rd36;
	ld.global.f32 	%f41, [%rd37];
	fma.rn.f32 	%f42, %f40, %f41, %f66;
	cvt.u64.u32 	%rd38, %r3;
	cvt.u64.u32 	%rd39, %r40;
	add.s64 	%rd40, %rd39, %rd38;
	shl.b64 	%rd41, %rd40, 2;
	add.s64 	%rd42, %rd2, %rd41;
	ld.global.f32 	%f43, [%rd42+4];
	mul.wide.s32 	%rd43, %r19, 4;
	add.s64 	%rd44, %rd37, %rd43;
	ld.global.f32 	%f44, [%rd44];
	fma.rn.f32 	%f45, %f43, %f44, %f42;
	ld.global.f32 	%f46, [%rd42+8];
	add.s64 	%rd45, %rd44, %rd43;
	ld.global.f32 	%f47, [%rd45];
	fma.rn.f32 	%f48, %f46, %f47, %f45;
	ld.global.f32 	%f49, [%rd42+12];
	add.s64 	%rd46, %rd45, %rd43;
	ld.global.f32 	%f50, [%rd46];
	fma.rn.f32 	%f66, %f49, %f50, %f48;
	add.s32 	%r40, %r40, 4;
$L__BB0_7:
	setp.eq.s32 	%p6, %r13, 0;
	@%p6 bra 	$L__BB0_12;
	setp.eq.s32 	%p7, %r13, 1;
	@%p7 bra 	$L__BB0_10;
	add.s32 	%r31, %r40, %r3;
	mul.wide.u32 	%rd47, %r31, 4;
	add.s64 	%rd48, %rd2, %rd47;
	ld.global.f32 	%f52, [%rd48];
	mad.lo.s32 	%r32, %r40, %r19, %r1;
	mul.wide.s32 	%rd49, %r32, 4;
	add.s64 	%rd50, %rd1, %rd49;
	ld.global.f32 	%f53, [%rd50];
	fma.rn.f32 	%f54, %f52, %f53, %f66;
	cvt.u64.u32 	%rd51, %r3;
	cvt.u64.u32 	%rd52, %r40;
	add.s64 	%rd53, %rd52, %rd51;
	shl.b64 	%rd54, %rd53, 2;
	add.s64 	%rd55, %rd2, %rd54;
	ld.global.f32 	%f55, [%rd55+4];
	mul.wide.s32 	%rd56, %r19, 4;
	add.s64 	%rd57, %rd50, %rd56;
	ld.global.f32 	%f56, [%rd57];
	fma.rn.f32 	%f66, %f55, %f56, %f54;
	add.s32 	%r40, %r40, 2;
$L__BB0_10:
	and.b32  	%r33, %r19, 1;
	setp.eq.b32 	%p8, %r33, 1;
	not.pred 	%p9, %p8;
	@%p9 bra 	$L__BB0_12;
	add.s32 	%r34, %r40, %r3;
	mul.wide.u32 	%rd58, %r34, 4;
	add.s64 	%rd59, %rd2, %rd58;
	ld.global.f32 	%f57, [%rd59];
	mad.lo.s32 	%r35, %r40, %r19, %r1;
	mul.wide.s32 	%rd60, %r35, 4;
	add.s64 	%rd61, %rd1, %rd60;
	ld.global.f32 	%f58, [%rd61];
	fma.rn.f32 	%f66, %f57, %f58, %f66;
$L__BB0_12:
	ld.param.u64 	%rd65, [_Z20matrixMultiplyKernelPfS_S_i_param_2];
	add.s32 	%r36, %r3, %r1;
	cvta.to.global.u64 	%rd62, %rd65;
	mul.wide.s32 	%rd63, %r36, 4;
	add.s64 	%rd64, %rd62, %rd63;
	st.global.f32 	[%rd64], %f66;
$L__BB0_13:
	ret;

}
	// .globl	_Z19floatingPointKernelPfi
.visible .entry _Z19floatingPointKernelPfi(
	.param .u64 .ptr .align 1 _Z19floatingPointKernelPfi_param_0,
	.param .u32 _Z19floatingPointKernelPfi_param_1
)
{
	.local .align 4 .b8 	__local_depot1[28];
	.reg .b64 	%SP;
	.reg .b64 	%SPL;
	.reg .pred 	%p<18>;
	.reg .b32 	%r<88>;
	.reg .b32 	%f<50>;
	.reg .b64 	%rd<41>;
	.reg .b64 	%fd<5>;

	mov.u64 	%SPL, __local_depot1;
	ld.param.u64 	%rd14, [_Z19floatingPointKernelPfi_param_0];
	ld.param.u32 	%r29, [_Z19floatingPointKernelPfi_param_1];
	add.u64 	%rd1, %SPL, 0;
	add.u64 	%rd2, %SPL, 0;
	mov.u32 	%r30, %ctaid.x;
	mov.u32 	%r31, %ntid.x;
	mov.u32 	%r32, %tid.x;
	mad.lo.s32 	%r1, %r30, %r31, %r32;
	setp.ge.s32 	%p2, %r1, %r29;
	@%p2 bra 	$L__BB1_16;
	cvta.to.global.u64 	%rd17, %rd14;
	mul.wide.s32 	%rd18, %r1, 4;
	add.s64 	%rd3, %rd17, %rd18;
	ld.global.f32 	%f10, [%rd3];
	mul.f32 	%f11, %f10, 0f3F22F983;
	cvt.rni.s32.f32 	%r34, %f11;
	cvt.rn.f32.s32 	%f12, %r34;
	fma.rn.f32 	%f13, %f12, 0fBFC90FDA, %f10;
	fma.rn.f32 	%f14, %f12, 0fB3A22168, %f13;
	fma.rn.f32 	%f15, %f12, 0fA7C234C5, %f14;
	abs.f32 	%f16, %f10;
	setp.ltu.f32 	%p3, %f16, 0f47CE4780;
	setp.eq.f32 	%p4, %f16, 0f7F800000;
	mov.b32 	%r2, %f10;
	shr.u32 	%r35, %r2, 23;
	and.b32  	%r36, %r35, 224;
	add.s32 	%r37, %r36, -128;
	shl.b32 	%r38, %r2, 8;
	or.b32  	%r3, %r38, -2147483648;
	shr.u32 	%r39, %r37, 5;
	and.b32  	%r4, %r35, 31;
	mul.wide.u32 	%rd19, %r39, 4;
	sub.s64 	%rd4, %rd2, %rd19;
	sub.s32 	%r5, 32, %r4;
	mov.f32 	%f47, 0f00000000;
	mul.rn.f32 	%f17, %f10, %f47;
	sub.s64 	%rd5, %rd1, %rd19;
	or.pred  	%p1, %p3, %p4;
	selp.b32 	%r6, %r34, 0, %p3;
	selp.f32 	%f1, %f15, %f17, %p3;
	mov.b32 	%r79, 0;
$L__BB1_2:
	mov.u32 	%r83, %r6;
	mov.f32 	%f48, %f1;
	@%p1 bra 	$L__BB1_8;
	mov.b64 	%rd39, 0;
	mov.b32 	%r80, 0;
	mov.u64 	%rd37, __cudart_i2opi_f;
	mov.u64 	%rd38, %rd2;
$L__BB1_4:
	.pragma "nounroll";
	ld.global.nc.u32 	%r41, [%rd37];
	mad.wide.u32 	%rd22, %r41, %r3, %rd39;
	shr.u64 	%rd39, %rd22, 32;
	st.local.u32 	[%rd38], %rd22;
	add.s32 	%r80, %r80, 1;
	add.s64 	%rd38, %rd38, 4;
	add.s64 	%rd37, %rd37, 4;
	setp.ne.s32 	%p5, %r80, 6;
	@%p5 bra 	$L__BB1_4;
	setp.eq.s32 	%p6, %r4, 0;
	st.local.u32 	[%rd2+24], %rd39;
	ld.local.u32 	%r81, [%rd4+24];
	ld.local.u32 	%r82, [%rd4+20];
	@%p6 bra 	$L__BB1_7;
	shl.b32 	%r42, %r81, %r4;
	shr.u32 	%r43, %r82, %r5;
	add.s32 	%r81, %r43, %r42;
	shl.b32 	%r44, %r82, %r4;
	ld.local.u32 	%r45, [%rd4+16];
	shr.u32 	%r46, %r45, %r5;
	add.s32 	%r82, %r46, %r44;
$L__BB1_7:
	setp.lt.s32 	%p7, %r2, 0;
	shr.u32 	%r47, %r81, 30;
	shf.l.wrap.b32 	%r48, %r82, %r81, 2;
	shl.b32 	%r49, %r82, 2;
	shr.u32 	%r50, %r48, 31;
	add.s32 	%r51, %r50, %r47;
	neg.s32 	%r52, %r51;
	selp.b32 	%r83, %r52, %r51, %p7;
	xor.b32  	%r53, %r48, %r2;
	shr.s32 	%r54, %r48, 31;
	xor.b32  	%r55, %r54, %r48;
	xor.b32  	%r56, %r54, %r49;
	cvt.u64.u32 	%rd23, %r55;
	shl.b64 	%rd24, %rd23, 32;
	cvt.u64.u32 	%rd25, %r56;
	or.b64  	%rd26, %rd24, %rd25;
	cvt.rn.f64.s64 	%fd1, %rd26;
	mul.f64 	%fd2, %fd1, 0d3BF921FB54442D19;
	cvt.rn.f32.f64 	%f18, %fd2;
	neg.f32 	%f19, %f18;
	setp.lt.s32 	%p8, %r53, 0;
	selp.f32 	%f48, %f19, %f18, %p8;
$L__BB1_8:
	mul.rn.f32 	%f20, %f48, %f48;
	and.b32  	%r57, %r83, 1;
	setp.eq.b32 	%p9, %r57, 1;
	selp.f32 	%f21, 0f3F800000, %f48, %p9;
	fma.rn.f32 	%f22, %f20, %f21, 0f00000000;
	fma.rn.f32 	%f23, %f20, 0f37CBAC00, 0fBAB607ED;
	selp.f32 	%f24, %f23, 0fB94D4153, %p9;
	selp.f32 	%f25, 0f3D2AAABB, 0f3C0885E4, %p9;
	fma.rn.f32 	%f26, %f24, %f20, %f25;
	selp.f32 	%f27, 0fBEFFFFFF, 0fBE2AAAA8, %p9;
	fma.rn.f32 	%f28, %f26, %f20, %f27;
	fma.rn.f32 	%f29, %f28, %f22, %f21;
	and.b32  	%r58, %r83, 2;
	setp.eq.s32 	%p10, %r58, 0;
	mov.f32 	%f30, 0f00000000;
	sub.f32 	%f31, %f30, %f29;
	selp.f32 	%f5, %f29, %f31, %p10;
	mov.u32 	%r87, %r6;
	mov.f32 	%f49, %f1;
	@%p1 bra 	$L__BB1_14;
	mov.b64 	%rd40, 0;
	mov.b32 	%r84, 0;
$L__BB1_10:
	.pragma "nounroll";
	mul.wide.u32 	%rd28, %r84, 4;
	mov.u64 	%rd29, __cudart_i2opi_f;
	add.s64 	%rd30, %rd29, %rd28;
	ld.global.nc.u32 	%r60, [%rd30];
	mad.wide.u32 	%rd31, %r60, %r3, %rd40;
	shr.u64 	%rd40, %rd31, 32;
	add.s64 	%rd32, %rd1, %rd28;
	st.local.u32 	[%rd32], %rd31;
	add.s32 	%r84, %r84, 1;
	setp.ne.s32 	%p11, %r84, 6;
	@%p11 bra 	$L__BB1_10;
	setp.eq.s32 	%p12, %r4, 0;
	st.local.u32 	[%rd1+24], %rd40;
	ld.local.u32 	%r85, [%rd5+24];
	ld.local.u32 	%r86, [%rd5+20];
	@%p12 bra 	$L__BB1_13;
	shl.b32 	%r61, %r85, %r4;
	shr.u32 	%r62, %r86, %r5;
	add.s32 	%r85, %r62, %r61;
	shl.b32 	%r63, %r86, %r4;
	ld.local.u32 	%r64, [%rd5+16];
	shr.u32 	%r65, %r64, %r5;
	add.s32 	%r86, %r65, %r63;
$L__BB1_13:
	setp.lt.s32 	%p13, %r2, 0;
	shr.u32 	%r66, %r85, 30;
	shf.l.wrap.b32 	%r67, %r86, %r85, 2;
	shl.b32 	%r68, %r86, 2;
	shr.u32 	%r69, %r67, 31;
	add.s32 	%r70, %r69, %r66;
	neg.s32 	%r71, %r70;
	selp.b32 	%r87, %r71, %r70, %p13;
	xor.b32  	%r72, %r67, %r2;
	shr.s32 	%r73, %r67, 31;
	xor.b32  	%r74, %r73, %r67;
	xor.b32  	%r75, %r73, %r68;
	cvt.u64.u32 	%rd33, %r74;
	shl.b64 	%rd34, %rd33, 32;
	cvt.u64.u32 	%rd35, %r75;
	or.b64  	%rd36, %rd34, %rd35;
	cvt.rn.f64.s64 	%fd3, %rd36;
	mul.f64 	%fd4, %fd3, 0d3BF921FB54442D19;
	cvt.rn.f32.f64 	%f32, %fd4;
	neg.f32 	%f33, %f32;
	setp.lt.s32 	%p14, %r72, 0;
	selp.f32 	%f49, %f33, %f32, %p14;
$L__BB1_14:
	add.s32 	%r76, %r87, 1;
	mul.rn.f32 	%f34, %f49, %f49;
	and.b32  	%r77, %r87, 1;
	setp.eq.b32 	%p15, %r77, 1;
	selp.f32 	%f35, %f49, 0f3F800000, %p15;
	fma.rn.f32 	%f36, %f34, %f35, 0f00000000;
	fma.rn.f32 	%f37, %f34, 0f37CBAC00, 0fBAB607ED;
	selp.f32 	%f38, 0fB94D4153, %f37, %p15;
	selp.f32 	%f39, 0f3C0885E4, 0f3D2AAABB, %p15;
	fma.rn.f32 	%f40, %f38, %f34, %f39;
	selp.f32 	%f41, 0fBE2AAAA8, 0fBEFFFFFF, %p15;
	fma.rn.f32 	%f42, %f40, %f34, %f41;
	fma.rn.f32 	%f43, %f42, %f36, %f35;
	and.b32  	%r78, %r76, 2;
	setp.eq.s32 	%p16, %r78, 0;
	mov.f32 	%f44, 0f00000000;
	sub.f32 	%f45, %f44, %f43;
	selp.f32 	%f46, %f43, %f45, %p16;
	fma.rn.f32 	%f47, %f5, %f46, %f47;
	add.s32 	%r79, %r79, 1;
	setp.ne.s32 	%p17, %r79, 1000;
	@%p17 bra 	$L__BB1_2;
	st.global.f32 	[%rd3], %f47;
$L__BB1_16:
	ret;

}
	// .globl	_Z12atomicKernelPfi
.visible .entry _Z12atomicKernelPfi(
	.param .u64 .ptr .align 1 _Z12atomicKernelPfi_param_0,
	.param .u32 _Z12atomicKernelPfi_param_1
)
{
	.reg .pred 	%p<3>;
	.reg .b32 	%r<10>;
	.reg .b32 	%f<10>;
	.reg .b64 	%rd<5>;

	ld.param.u64 	%rd2, [_Z12atomicKernelPfi_param_0];
	ld.param.u32 	%r4, [_Z12atomicKernelPfi_param_1];
	mov.u32 	%r5, %ctaid.x;
	mov.u32 	%r6, %ntid.x;
	mov.u32 	%r7, %tid.x;
	mad.lo.s32 	%r1, %r5, %r6, %r7;
	setp.ge.s32 	%p1, %r1, %r4;
	@%p1 bra 	$L__BB2_3;
	cvta.to.global.u64 	%rd3, %rd2;
	mul.wide.s32 	%rd4, %r1, 4;
	add.s64 	%rd1, %rd3, %rd4;
	ld.global.f32 	%f1, [%rd1];
	mov.b32 	%r9, 0;
$L__BB2_2:
	atom.global.add.f32 	%f2, [%rd1], %f1;
	atom.global.add.f32 	%f3, [%rd1], %f1;
	atom.global.add.f32 	%f4, [%rd1], %f1;
	atom.global.add.f32 	%f5, [%rd1], %f1;
	atom.global.add.f32 	%f6, [%rd1], %f1;
	atom.global.add.f32 	%f7, [%rd1], %f1;
	atom.global.add.f32 	%f8, [%rd1], %f1;
	atom.global.add.f32 	%f9, [%rd1], %f1;
	add.s32 	%r9, %r9, 8;
	setp.ne.s32 	%p2, %r9, 1000;
	@%p2 bra 	$L__BB2_2;
$L__BB2_3:
	ret;

}
	// .globl	_Z13l2CacheKernelPfi
.visible .entry _Z13l2CacheKernelPfi(
	.param .u64 .ptr .align 1 _Z13l2CacheKernelPfi_param_0,
	.param .u32 _Z13l2CacheKernelPfi_param_1
)
{
	.reg .pred 	%p<3>;
	.reg .b32 	%r<29>;
	.reg .b32 	%f<20>;
	.reg .b64 	%rd<21>;

	ld.param.u64 	%rd2, [_Z13l2CacheKernelPfi_param_0];
	ld.param.u32 	%r7, [_Z13l2CacheKernelPfi_param_1];
	cvta.to.global.u64 	%rd1, %rd2;
	mov.u32 	%r8, %ctaid.x;
	mov.u32 	%r9, %ntid.x;
	mov.u32 	%r10, %tid.x;
	mad.lo.s32 	%r1, %r8, %r9, %r10;
	setp.ge.s32 	%p1, %r1, %r7;
	@%p1 bra 	$L__BB3_4;
	add.s32 	%r27, %r1, 3;
	mov.f32 	%f19, 0f00000000;
	mov.b32 	%r28, 7;
$L__BB3_2:
	add.s32 	%r12, %r27, -3;
	rem.s32 	%r13, %r12, %r7;
	mul.wide.s32 	%rd3, %r13, 4;
	add.s64 	%rd4, %rd1, %rd3;
	ld.global.f32 	%f4, [%rd4];
	add.f32 	%f5, %f19, %f4;
	add.s32 	%r14, %r27, -2;
	rem.s32 	%r15, %r14, %r7;
	mul.wide.s32 	%rd5, %r15, 4;
	add.s64 	%rd6, %rd1, %rd5;
	ld.global.f32 	%f6, [%rd6];
	add.f32 	%f7, %f5, %f6;
	add.s32 	%r16, %r27, -1;
	rem.s32 	%r17, %r16, %r7;
	mul.wide.s32 	%rd7, %r17, 4;
	add.s64 	%rd8, %rd1, %rd7;
	ld.global.f32 	%f8, [%rd8];
	add.f32 	%f9, %f7, %f8;
	add.s32 	%r18, %r27, 4;
	rem.s32 	%r19, %r27, %r7;
	mul.wide.s32 	%rd9, %r19, 4;
	add.s64 	%rd10, %rd1, %rd9;
	ld.global.f32 	%f10, [%rd10];
	add.f32 	%f11, %f9, %f10;
	add.s32 	%r20, %r27, 1;
	rem.s32 	%r21, %r20, %r7;
	mul.wide.s32 	%rd11, %r21, 4;
	add.s64 	%rd12, %rd1, %rd11;
	ld.global.f32 	%f12, [%rd12];
	add.f32 	%f13, %f11, %f12;
	add.s32 	%r22, %r27, 2;
	rem.s32 	%r23, %r22, %r7;
	mul.wide.s32 	%rd13, %r23, 4;
	add.s64 	%rd14, %rd1, %rd13;
	ld.global.f32 	%f14, [%rd14];
	add.f32 	%f15, %f13, %f14;
	add.s32 	%r24, %r27, 3;
	rem.s32 	%r25, %r24, %r7;
	mul.wide.s32 	%rd15, %r25, 4;
	add.s64 	%rd16, %rd1, %rd15;
	ld.global.f32 	%f16, [%rd16];
	add.f32 	%f17, %f15, %f16;
	rem.s32 	%r26, %r18, %r7;
	mul.wide.s32 	%rd17, %r26, 4;
	add.s64 	%rd18, %rd1, %rd17;
	ld.global.f32 	%f18, [%rd18];
	add.f32 	%f19, %f17, %f18;
	add.s32 	%r28, %r28, 8;
	add.s32 	%r27, %r27, 8;
	setp.ne.s32 	%p2, %r28, 1007;
	@%p2 bra 	$L__BB3_2;
	mul.wide.s32 	%rd19, %r1, 4;
	add.s64 	%rd20, %rd1, %rd19;
	st.global.f32 	[%rd20], %f19;
$L__BB3_4:
	ret;

}


// ===== COMPILED SASS (sm_100) =====

	.target	sm_100

	.elftype	@"ET_EXEC"


//--------------------- .note.nv.tkinfo           --------------------------
	.section	.note.nv.tkinfo,"",@"SHT_NOTE"
	.sectionflags	@"SHF_NOTE_NV_TKINFO"
	.tkinfo
        /*0018*/ 	.word	0x00000002
        /*0030*/ 	.string	""
        /*0030*/ 	.string	"ptxas"
        /*0030*/ 	.string	"Cuda compilation tools, release 13.0, V13.0.88"
        /*0030*/ 	.string	"Build cuda_13.0.r13.0/compiler.36424714_0"
        /*0030*/ 	.string	"-arch sm_100 -m 64 "



//--------------------- .note.nv.cuinfo           --------------------------
	.section	.note.nv.cuinfo,"",@"SHT_NOTE"
	.sectionflags	@"SHF_NOTE_NV_CUINFO"
        /*0018*/ 	.short	0x0002
        /*001a*/ 	.short	0x0064
        /*001c*/ 	.short	0x0082
	.zero		2


//--------------------- .nv.info                  --------------------------
	.section	.nv.info,"",@"SHT_CUDA_INFO"
	.align	4


	//----- nvinfo : EIATTR_REGCOUNT
	.align		4
        /*0000*/ 	.byte	0x04, 0x2f
        /*0002*/ 	.short	(.L_2 - .L_1)
	.align		4
.L_1:
        /*0004*/ 	.word	index@(_Z20matrixMultiplyKernelPfS_S_i)
        /*0008*/ 	.word	0x0000001e


	//----- nvinfo : EIATTR_FRAME_SIZE
	.align		4
.L_2:
        /*000c*/ 	.byte	0x04, 0x11
        /*000e*/ 	.short	(.L_4 - .L_3)
	.align		4
.L_3:
        /*0010*/ 	.word	index@(_Z20matrixMultiplyKernelPfS_S_i)
        /*0014*/ 	.word	0x00000000


	//----- nvinfo : EIATTR_REGCOUNT
	.align		4
.L_4:
        /*0018*/ 	.byte	0x04, 0x2f
        /*001a*/ 	.short	(.L_6 - .L_5)
	.align		4
.L_5:
        /*001c*/ 	.word	index@(_Z19floatingPointKernelPfi)
        /*0020*/ 	.word	0x0000001e


	//----- nvinfo : EIATTR_FRAME_SIZE
	.align		4
.L_6:
        /*0024*/ 	.byte	0x04, 0x11
        /*0026*/ 	.short	(.L_8 - .L_7)
	.align		4
.L_7:
        /*0028*/ 	.word	index@(_Z19floatingPointKernelPfi)
        /*002c*/ 	.word	0x00000000


	//----- nvinfo : EIATTR_REGCOUNT
	.align		4
.L_8:
        /*0030*/ 	.byte	0x04, 0x2f
        /*0032*/ 	.short	(.L_10 - .L_9)
	.align		4
.L_9:
        /*0034*/ 	.word	index@(_Z12atomicKernelPfi)
        /*0038*/ 	.word	0x00000008


	//----- nvinfo : EIATTR_FRAME_SIZE
	.align		4
.L_10:
        /*003c*/ 	.byte	0x04, 0x11
        /*003e*/ 	.short	(.L_12 - .L_11)
	.align		4
.L_11:
        /*0040*/ 	.word	index@(_Z12atomicKernelPfi)
        /*0044*/ 	.word	0x00000000


	//----- nvinfo : EIATTR_REGCOUNT
	.align		4
.L_12:
        /*0048*/ 	.byte	0x04, 0x2f
        /*004a*/ 	.short	(.L_14 - .L_13)
	.align		4
.L_13:
        /*004c*/ 	.word	index@(_Z13l2CacheKernelPfi)
        /*0050*/ 	.word	0x0000001c


	//----- nvinfo : EIATTR_FRAME_SIZE
	.align		4
.L_14:
        /*0054*/ 	.byte	0x04, 0x11
        /*0056*/ 	.short	(.L_16 - .L_15)
	.align		4
.L_15:
        /*0058*/ 	.word	index@(_Z13l2CacheKernelPfi)
        /*005c*/ 	.word	0x00000000


	//----- nvinfo : EIATTR_MIN_STACK_SIZE
	.align		4
.L_16:
        /*0060*/ 	.byte	0x04, 0x12
        /*0062*/ 	.short	(.L_18 - .L_17)
	.align		4
.L_17:
        /*0064*/ 	.word	index@(_Z13l2CacheKernelPfi)
        /*0068*/ 	.word	0x00000000


	//----- nvinfo : EIATTR_MIN_STACK_SIZE
	.align		4
.L_18:
        /*006c*/ 	.byte	0x04, 0x12
        /*006e*/ 	.short	(.L_20 - .L_19)
	.align		4
.L_19:
        /*0070*/ 	.word	index@(_Z12atomicKernelPfi)
        /*0074*/ 	.word	0x00000000


	//----- nvinfo : EIATTR_MIN_STACK_SIZE
	.align		4
.L_20:
        /*0078*/ 	.byte	0x04, 0x12
        /*007a*/ 	.short	(.L_22 - .L_21)
	.align		4
.L_21:
        /*007c*/ 	.word	index@(_Z19floatingPointKernelPfi)
        /*0080*/ 	.word	0x00000000


	//----- nvinfo : EIATTR_MIN_STACK_SIZE
	.align		4
.L_22:
        /*0084*/ 	.byte	0x04, 0x12
        /*0086*/ 	.short	(.L_24 - .L_23)
	.align		4
.L_23:
        /*0088*/ 	.word	index@(_Z20matrixMultiplyKernelPfS_S_i)
        /*008c*/ 	.word	0x00000000
.L_24:


//--------------------- .nv.compat                --------------------------
	.section	.nv.compat,"",@"SHT_CUDA_COMPAT_INFO"
	.align	4
        /*0000*/ 	.byte	0x02, 0x09, 0x00, 0x00, 0x02, 0x02, 0x01, 0x00, 0x02, 0x05, 0x05, 0x00, 0x03, 0x07, 0x01, 0x01
        /*0010*/ 	.byte	0x02, 0x03, 0x00, 0x00, 0x02, 0x06, 0x01, 0x00, 0x04, 0x0b, 0x08, 0x00, 0x01, 0x00, 0x00, 0x00
        /*0020*/ 	.byte	0x00, 0x00, 0x00, 0x00


//--------------------- .nv.info._Z13l2CacheKernelPfi --------------------------
	.section	.nv.info._Z13l2CacheKernelPfi,"",@"SHT_CUDA_INFO"
	.sectionflags	@""
	.align	4


	//----- nvinfo : EIATTR_CUDA_API_VERSION
	.align		4
        /*0000*/ 	.byte	0x04, 0x37
        /*0002*/ 	.short	(.L_26 - .L_25)
.L_25:
        /*0004*/ 	.word	0x00000082


	//----- nvinfo : EIATTR_KPARAM_INFO
	.align		4
.L_26:
        /*0008*/ 	.byte	0x04, 0x17
        /*000a*/ 	.short	(.L_28 - .L_27)
.L_27:
        /*000c*/ 	.word	0x00000000
        /*0010*/ 	.short	0x0001
        /*0012*/ 	.short	0x0008
        /*0014*/ 	.byte	0x00, 0xf0, 0x11, 0x00


	//----- nvinfo : EIATTR_KPARAM_INFO
	.align		4
.L_28:
        /*0018*/ 	.byte	0x04, 0x17
        /*001a*/ 	.short	(.L_30 - .L_29)
.L_29:
        /*001c*/ 	.word	0x00000000
        /*0020*/ 	.short	0x0000
        /*0022*/ 	.short	0x0000
        /*0024*/ 	.byte	0x00, 0xf5, 0x21, 0x00


	//----- nvinfo : EIATTR_SPARSE_MMA_MASK
	.align		4
.L_30:
        /*0028*/ 	.byte	0x03, 0x50
        /*002a*/ 	.short	0x0000


	//----- nvinfo : EIATTR_MAXREG_COUNT
	.align		4
        /*002c*/ 	.byte	0x03, 0x1b
        /*002e*/ 	.short	0x00ff


	//----- nvinfo : EIATTR_MERCURY_ISA_VERSION
	.align		4
        /*0030*/ 	.byte	0x03, 0x5f
        /*0032*/ 	.short	0x0101


	//----- nvinfo : EIATTR_VRC_CTA_INIT_COUNT
	.align		4
        /*0034*/ 	.byte	0x02, 0x4a
	.zero		1
	.zero		1


	//----- nvinfo : EIATTR_EXIT_INSTR_OFFSETS
	.align		4
        /*0038*/ 	.byte	0x04, 0x1c
        /*003a*/ 	.short	(.L_32 - .L_31)


	//   ....[0]....
.L_31:
        /*003c*/ 	.word	0x00000070


	//   ....[1]....
        /*0040*/ 	.word	0x00000a80


	//----- nvinfo : EIATTR_CBANK_PARAM_SIZE
	.align		4
.L_32:
        /*0044*/ 	.byte	0x03, 0x19
        /*0046*/ 	.short	0x000c


	//----- nvinfo : EIATTR_PARAM_CBANK
	.align		4
        /*0048*/ 	.byte	0x04, 0x0a
        /*004a*/ 	.short	(.L_34 - .L_33)
	.align		4
.L_33:
        /*004c*/ 	.word	index@(.nv.constant0._Z13l2CacheKernelPfi)
        /*0050*/ 	.short	0x0380
        /*0052*/ 	.short	0x000c


	//----- nvinfo : EIATTR_SW_WAR
	.align		4
.L_34:
        /*0054*/ 	.byte	0x04, 0x36
        /*0056*/ 	.short	(.L_36 - .L_35)
.L_35:
        /*0058*/ 	.word	0x00000008
.L_36:


//--------------------- .nv.info._Z12atomicKernelPfi --------------------------
	.section	.nv.info._Z12atomicKernelPfi,"",@"SHT_CUDA_INFO"
	.sectionflags	@""
	.align	4


	//----- nvinfo : EIATTR_CUDA_API_VERSION
	.align		4
        /*0000*/ 	.byte	0x04, 0x37
        /*0002*/ 	.short	(.L_38 - .L_37)
.L_37:
        /*0004*/ 	.word	0x00000082


	//----- nvinfo : EIATTR_KPARAM_INFO
	.align		4
.L_38:
        /*0008*/ 	.byte	0x04, 0x17
        /*000a*/ 	.short	(.L_40 - .L_39)
.L_39:
        /*000c*/ 	.word	0x00000000
        /*0010*/ 	.short	0x0001
        /*0012*/ 	.short	0x0008
        /*0014*/ 	.byte	0x00, 0xf0, 0x11, 0x00


	//----- nvinfo : EIATTR_KPARAM_INFO
	.align		4
.L_40:
        /*0018*/ 	.byte	0x04, 0x17
        /*001a*/ 	.short	(.L_42 - .L_41)
.L_41:
        /*001c*/ 	.word	0x00000000
        /*0020*/ 	.short	0x0000
        /*0022*/ 	.short	0x0000
        /*0024*/ 	.byte	0x00, 0xf5, 0x21, 0x00


	//----- nvinfo : EIATTR_SPARSE_MMA_MASK
	.align		4
.L_42:
        /*0028*/ 	.byte	0x03, 0x50
        /*002a*/ 	.short	0x0000


	//----- nvinfo : EIATTR_MAXREG_COUNT
	.align		4
        /*002c*/ 	.byte	0x03, 0x1b
        /*002e*/ 	.short	0x00ff


	//----- nvinfo : EIATTR_MERCURY_ISA_VERSION
	.align		4
        /*0030*/ 	.byte	0x03, 0x5f
        /*0032*/ 	.short	0x0101


	//----- nvinfo : EIATTR_VRC_CTA_INIT_COUNT
	.align		4
        /*0034*/ 	.byte	0x02, 0x4a
	.zero		1
	.zero		1


	//----- nvinfo : EIATTR_EXIT_INSTR_OFFSETS
	.align		4
        /*0038*/ 	.byte	0x04, 0x1c
        /*003a*/ 	.short	(.L_44 - .L_43)


	//   ....[0]....
.L_43:
        /*003c*/ 	.word	0x00000070


	//   ....[1]....
        /*0040*/ 	.word	0x00003f40


	//----- nvinfo : EIATTR_CBANK_PARAM_SIZE
	.align		4
.L_44:
        /*0044*/ 	.byte	0x03, 0x19
        /*0046*/ 	.short	0x000c


	//----- nvinfo : EIATTR_PARAM_CBANK
	.align		4
        /*0048*/ 	.byte	0x04, 0x0a
        /*004a*/ 	.short	(.L_46 - .L_45)
	.align		4
.L_45:
        /*004c*/ 	.word	index@(.nv.constant0._Z12atomicKernelPfi)
        /*0050*/ 	.short	0x0380
        /*0052*/ 	.short	0x000c


	//----- nvinfo : EIATTR_SW_WAR
	.align		4
.L_46:
        /*0054*/ 	.byte	0x04, 0x36
        /*0056*/ 	.short	(.L_48 - .L_47)
.L_47:
        /*0058*/ 	.word	0x00000008
.L_48:


//--------------------- .nv.info._Z19floatingPointKernelPfi --------------------------
	.section	.nv.info._Z19floatingPointKernelPfi,"",@"SHT_CUDA_INFO"
	.sectionflags	@""
	.align	4


	//----- nvinfo : EIATTR_CUDA_API_VERSION
	.align		4
        /*0000*/ 	.byte	0x04, 0x37
        /*0002*/ 	.short	(.L_50 - .L_49)
.L_49:
        /*0004*/ 	.word	0x00000082


	//----- nvinfo : EIATTR_KPARAM_INFO
	.align		4
.L_50:
        /*0008*/ 	.byte	0x04, 0x17
        /*000a*/ 	.short	(.L_52 - .L_51)
.L_51:
        /*000c*/ 	.word	0x00000000
        /*0010*/ 	.short	0x0001
        /*0012*/ 	.short	0x0008
        /*0014*/ 	.byte	0x00, 0xf0, 0x11, 0x00


	//----- nvinfo : EIATTR_KPARAM_INFO
	.align		4
.L_52:
        /*0018*/ 	.byte	0x04, 0x17
        /*001a*/ 	.short	(.L_54 - .L_53)
.L_53:
        /*001c*/ 	.word	0x00000000
        /*0020*/ 	.short	0x0000
        /*0022*/ 	.short	0x0000
        /*0024*/ 	.byte	0x00, 0xf5, 0x21, 0x00


	//----- nvinfo : EIATTR_SPARSE_MMA_MASK
	.align		4
.L_54:
        /*0028*/ 	.byte	0x03, 0x50
        /*002a*/ 	.short	0x0000


	//----- nvinfo : EIATTR_MAXREG_COUNT
	.align		4
        /*002c*/ 	.byte	0x03, 0x1b
        /*002e*/ 	.short	0x00ff


	//----- nvinfo : EIATTR_MERCURY_ISA_VERSION
	.align		4
        /*0030*/ 	.byte	0x03, 0x5f
        /*0032*/ 	.short	0x0101


	//----- nvinfo : EIATTR_VRC_CTA_INIT_COUNT
	.align		4
        /*0034*/ 	.byte	0x02, 0x4a
	.zero		1
	.zero		1


	//----- nvinfo : EIATTR_EXIT_INSTR_OFFSETS
	.align		4
        /*0038*/ 	.byte	0x04, 0x1c
        /*003a*/ 	.short	(.L_56 - .L_55)


	//   ....[0]....
.L_55:
        /*003c*/ 	.word	0x00000070


	//   ....[1]....
        /*0040*/ 	.word	0x00000fe0


	//----- nvinfo : EIATTR_CRS_STACK_SIZE
	.align		4
.L_56:
        /*0044*/ 	.byte	0x04, 0x1e
        /*0046*/ 	.short	(.L_58 - .L_57)
.L_57:
        /*0048*/ 	.word	0x00000000


	//----- nvinfo : EIATTR_CBANK_PARAM_SIZE
	.align		4
.L_58:
        /*004c*/ 	.byte	0x03, 0x19
        /*004e*/ 	.short	0x000c


	//----- nvinfo : EIATTR_PARAM_CBANK
	.align		4
        /*0050*/ 	.byte	0x04, 0x0a
        /*0052*/ 	.short	(.L_60 - .L_59)
	.align		4
.L_59:
        /*0054*/ 	.word	index@(.nv.constant0._Z19floatingPointKernelPfi)
        /*0058*/ 	.short	0x0380
        /*005a*/ 	.short	0x000c


	//----- nvinfo : EIATTR_SW_WAR
	.align		4
.L_60:
        /*005c*/ 	.byte	0x04, 0x36
        /*005e*/ 	.short	(.L_62 - .L_61)
.L_61:
        /*0060*/ 	.word	0x00000008
.L_62:


//--------------------- .nv.info._Z20matrixMultiplyKernelPfS_S_i --------------------------
	.section	.nv.info._Z20matrixMultiplyKernelPfS_S_i,"",@"SHT_CUDA_INFO"
	.sectionflags	@""
	.align	4


	//----- nvinfo : EIATTR_CUDA_API_VERSION
	.align		4
        /*0000*/ 	.byte	0x04, 0x37
        /*0002*/ 	.short	(.L_64 - .L_63)
.L_63:
        /*0004*/ 	.word	0x00000082


	//----- nvinfo : EIATTR_KPARAM_INFO
	.align		4
.L_64:
        /*0008*/ 	.byte	0x04, 0x17
        /*000a*/ 	.short	(.L_66 - .L_65)
.L_65:
        /*000c*/ 	.word	0x00000000
        /*0010*/ 	.short	0x0003
        /*0012*/ 	.short	0x0018
        /*0014*/ 	.byte	0x00, 0xf0, 0x11, 0x00


	//----- nvinfo : EIATTR_KPARAM_INFO
	.align		4
.L_66:
        /*0018*/ 	.byte	0x04, 0x17
        /*001a*/ 	.short	(.L_68 - .L_67)
.L_67:
        /*001c*/ 	.word	0x00000000
        /*0020*/ 	.short	0x0002
        /*0022*/ 	.short	0x0010
        /*0024*/ 	.byte	0x00, 0xf5, 0x21, 0x00


	//----- nvinfo : EIATTR_KPARAM_INFO
	.align		4
.L_68:
        /*0028*/ 	.byte	0x04, 0x17
        /*002a*/ 	.short	(.L_70 - .L_69)
.L_69:
        /*002c*/ 	.word	0x00000000
        /*0030*/ 	.short	0x0001
        /*0032*/ 	.short	0x0008
        /*0034*/ 	.byte	0x00, 0xf5, 0x21, 0x00


	//----- nvinfo : EIATTR_KPARAM_INFO
	.align		4
.L_70:
        /*0038*/ 	.byte	0x04, 0x17
        /*003a*/ 	.short	(.L_72 - .L_71)
.L_71:
        /*003c*/ 	.word	0x00000000
        /*0040*/ 	.short	0x0000
        /*0042*/ 	.short	0x0000
        /*0044*/ 	.byte	0x00, 0xf5, 0x21, 0x00


	//----- nvinfo : EIATTR_SPARSE_MMA_MASK
	.align		4
.L_72:
        /*0048*/ 	.byte	0x03, 0x50
        /*004a*/ 	.short	0x0000


	//----- nvinfo : EIATTR_MAXREG_COUNT
	.align		4
        /*004c*/ 	.byte	0x03, 0x1b
        /*004e*/ 	.short	0x00ff


	//----- nvinfo : EIATTR_MERCURY_ISA_VERSION
	.align		4
        /*0050*/ 	.byte	0x03, 0x5f
        /*0052*/ 	.short	0x0101


	//----- nvinfo : EIATTR_VRC_CTA_INIT_COUNT
	.align		4
        /*0054*/ 	.byte	0x02, 0x4a
	.zero		1
	.zero		1


	//----- nvinfo : EIATTR_EXIT_INSTR_OFFSETS
	.align		4
        /*0058*/ 	.byte	0x04, 0x1c
        /*005a*/ 	.short	(.L_74 - .L_73)


	//   ....[0]....
.L_73:
        /*005c*/ 	.word	0x000000c0


	//   ....[1]....
        /*0060*/ 	.word	0x00000a90


	//----- nvinfo : EIATTR_CBANK_PARAM_SIZE
	.align		4
.L_74:
        /*0064*/ 	.byte	0x03, 0x19
        /*0066*/ 	.short	0x001c


	//----- nvinfo : EIATTR_PARAM_CBANK
	.align		4
        /*0068*/ 	.byte	0x04, 0x0a
        /*006a*/ 	.short	(.L_76 - .L_75)
	.align		4
.L_75:
        /*006c*/ 	.word	index@(.nv.constant0._Z20matrixMultiplyKernelPfS_S_i)
        /*0070*/ 	.short	0x0380
        /*0072*/ 	.short	0x001c


	//----- nvinfo : EIATTR_SW_WAR
	.align		4
.L_76:
        /*0074*/ 	.byte	0x04, 0x36
        /*0076*/ 	.short	(.L_78 - .L_77)
.L_77:
        /*0078*/ 	.word	0x00000008
.L_78:


//--------------------- .nv.callgraph             --------------------------
	.section	.nv.callgraph,"",@"SHT_CUDA_CALLGRAPH"
	.align	4
	.sectionentsize	8
	.align		4
        /*0000*/ 	.word	0x00000000
	.align		4
        /*0004*/ 	.word	0xffffffff
	.align		4
        /*0008*/ 	.word	0x00000000
	.align		4
        /*000c*/ 	.word	0xfffffffe
	.align		4
        /*0010*/ 	.word	0x00000000
	.align		4
        /*0014*/ 	.word	0xfffffffd
	.align		4
        /*0018*/ 	.word	0x00000000
	.align		4
        /*001c*/ 	.word	0xfffffffc


//--------------------- .nv.constant4             --------------------------
	.section	.nv.constant4,"a",@progbits
	.align	8
	.align		8
.nv.constant4:
        /*0000*/ 	.dword	__cudart_i2opi_f


//--------------------- .text._Z13l2CacheKernelPfi --------------------------
	.section	.text._Z13l2CacheKernelPfi,"ax",@progbits
	.align	128
        .global         _Z13l2CacheKernelPfi
        .type           _Z13l2CacheKernelPfi,@function
        .size           _Z13l2CacheKernelPfi,(.L_x_20 - _Z13l2CacheKernelPfi)
        .other          _Z13l2CacheKernelPfi,@"STO_CUDA_ENTRY STV_DEFAULT"
_Z13l2CacheKernelPfi:
.text._Z13l2CacheKernelPfi:
[----:B------:R-:W-:Y:S01]  /*0000*/  LDC R1, c[0x0][0x37c] ;  /* 0x0000df00ff017b82 */ /* 0x000fe20000000800 */
[----:B------:R-:W0:Y:S07]  /*0010*/  S2R R0, SR_TID.X ;  /* 0x0000000000007919 */ /* 0x000e2e0000002100 */
[----:B------:R-:W0:Y:S08]  /*0020*/  S2UR UR4, SR_CTAID.X ;  /* 0x00000000000479c3 */ /* 0x000e300000002500 */
[----:B------:R-:W0:Y:S08]  /*0030*/  LDC R9, c[0x0][0x360] ;  /* 0x0000d800ff097b82 */ /* 0x000e300000000800 */
[----:B------:R-:W1:Y:S01]  /*0040*/  LDC R2, c[0x0][0x388] ;  /* 0x0000e200ff027b82 */ /* 0x000e620000000800 */
[----:B0-----:R-:W-:-:S05]  /*0050*/  IMAD R9, R9, UR4, R0 ;  /* 0x0000000409097c24 */ /* 0x001fca000f8e0200 */
[----:B-1----:R-:W-:-:S13]  /*0060*/  ISETP.GE.AND P0, PT, R9, R2, PT ;  /* 0x000000020900720c */ /* 0x002fda0003f06270 */
[----:B------:R-:W-:Y:S05]  /*0070*/  @P0 EXIT ;  /* 0x000000000000094d */ /* 0x000fea0003800000 */
[----:B------:R-:W-:Y:S01]  /*0080*/  IABS R0, R2 ;  /* 0x0000000200007213 */ /* 0x000fe20000000000 */
[----:B------:R-:W0:Y:S01]  /*0090*/  LDC R10, c[0x0][0x388] ;  /* 0x0000e200ff0a7b82 */ /* 0x000e220000000800 */
[----:B------:R-:W-:Y:S01]  /*00a0*/  VIADD R12, R9, 0x3 ;  /* 0x00000003090c7836 */ /* 0x000fe20000000000 */
[----:B------:R-:W1:Y:S01]  /*00b0*/  LDCU.64 UR6, c[0x0][0x358] ;  /* 0x00006b00ff0677ac */ /* 0x000e620008000a00 */
[----:B------:R-:W2:Y:S01]  /*00c0*/  I2F.RP R6, R0 ;  /* 0x0000000000067306 */ /* 0x000ea20000209400 */
[----:B------:R-:W-:Y:S01]  /*00d0*/  IMAD.MOV.U32 R11, RZ, RZ, RZ ;  /* 0x000000ffff0b7224 */ /* 0x000fe200078e00ff */
[----:B------:R-:W-:-:S03]  /*00e0*/  UMOV UR4, 0x7 ;  /* 0x0000000700047882 */ /* 0x000fc60000000000 */
[----:B------:R-:W3:Y:S03]  /*00f0*/  LDC.64 R2, c[0x0][0x380] ;  /* 0x0000e000ff027b82 */ /* 0x000ee60000000a00 */
[----:B--2---:R-:W2:Y:S02]  /*0100*/  MUFU.RCP R6, R6 ;  /* 0x0000000600067308 */ /* 0x004ea40000001000 */
[----:B--2---:R-:W-:-:S06]  /*0110*/  VIADD R4, R6, 0xffffffe ;  /* 0x0ffffffe06047836 */ /* 0x004fcc0000000000 */
[----:B------:R2:W4:Y:S02]  /*0120*/  F2I.FTZ.U32.TRUNC.NTZ R5, R4 ;  /* 0x0000000400057305 */ /* 0x000524000021f000 */
[----:B--2---:R-:W-:Y:S02]  /*0130*/  HFMA2 R4, -RZ, RZ, 0, 0 ;  /* 0x00000000ff047431 */ /* 0x004fe400000001ff */
[----:B----4-:R-:W-:-:S04]  /*0140*/  IMAD.MOV R7, RZ, RZ, -R5 ;  /* 0x000000ffff077224 */ /* 0x010fc800078e0a05 */
[----:B------:R-:W-:-:S04]  /*0150*/  IMAD R7, R7, R0, RZ ;  /* 0x0000000007077224 */ /* 0x000fc800078e02ff */
[----:B01-3--:R-:W-:-:S07]  /*0160*/  IMAD.HI.U32 R8, R5, R7, R4 ;  /* 0x0000000705087227 */ /* 0x00bfce00078e0004 */
.L_x_0:
[----:B------:R-:W-:Y:S01]  /*0170*/  IABS R14, R10 ;  /* 0x0000000a000e7213 */ /* 0x000fe20000000000 */
[C---:B------:R-:W-:Y:S01]  /*0180*/  VIADD R6, R12.reuse, 0xfffffffe ;  /* 0xfffffffe0c067836 */ /* 0x040fe20000000000 */
[C---:B------:R-:W-:Y:S01]  /*0190*/  IADD3 R5, PT, PT, R12.reuse, -0x3, RZ ;  /* 0xfffffffd0c057810 */ /* 0x040fe20007ffe0ff */
[C---:B------:R-:W-:Y:S01]  /*01a0*/  VIADD R22, R12.reuse, 0x1 ;  /* 0x000000010c167836 */ /* 0x040fe20000000000 */
[----:B------:R-:W0:Y:S01]  /*01b0*/  I2F.RP R4, R14 ;  /* 0x0000000e00047306 */ /* 0x000e220000209400 */
[----:B------:R-:W-:Y:S01]  /*01c0*/  VIADD R20, R12, 0x2 ;  /* 0x000000020c147836 */ /* 0x000fe20000000000 */
[----:B------:R-:W-:Y:S02]  /*01d0*/  IABS R7, R5 ;  /* 0x0000000500077213 */ /* 0x000fe40000000000 */
[----:B------:R-:W-:Y:S02]  /*01e0*/  IABS R15, R6 ;  /* 0x00000006000f7213 */ /* 0x000fe40000000000 */
[----:B------:R-:W-:Y:S01]  /*01f0*/  IABS R21, R20 ;  /* 0x0000001400157213 */ /* 0x000fe20000000000 */
[----:B------:R-:W-:-:S04]  /*0200*/  IMAD.HI.U32 R8, R8, R7, RZ ;  /* 0x0000000708087227 */ /* 0x000fc800078e00ff */
[----:B------:R-:W-:Y:S01]  /*0210*/  IMAD.MOV R8, RZ, RZ, -R8 ;  /* 0x000000ffff087224 */ /* 0x000fe200078e0a08 */
[----:B0-----:R-:W0:Y:S03]  /*0220*/  MUFU.RCP R4, R4 ;  /* 0x0000000400047308 */ /* 0x001e260000001000 */
[----:B------:R-:W-:-:S05]  /*0230*/  IMAD R7, R14, R8, R7 ;  /* 0x000000080e077224 */ /* 0x000fca00078e0207 */
[----:B------:R-:W-:Y:S01]  /*0240*/  ISETP.GT.U32.AND P0, PT, R0, R7, PT ;  /* 0x000000070000720c */ /* 0x000fe20003f04070 */
[----:B0-----:R-:W-:Y:S02]  /*0250*/  VIADD R16, R4, 0xffffffe ;  /* 0x0ffffffe04107836 */ /* 0x001fe40000000000 */
[----:B------:R-:W-:Y:S02]  /*0260*/  VIADD R4, R12, 0xffffffff ;  /* 0xffffffff0c047836 */ /* 0x000fe40000000000 */
[----:B------:R0:W1:Y:S08]  /*0270*/  F2I.FTZ.U32.TRUNC.NTZ R17, R16 ;  /* 0x0000001000117305 */ /* 0x000070000021f000 */
[----:B------:R-:W-:Y:S01]  /*0280*/  @!P0 IMAD.IADD R7, R7, 0x1, -R14 ;  /* 0x0000000107078824 */ /* 0x000fe200078e0a0e */
[----:B------:R-:W-:-:S02]  /*0290*/  ISETP.GE.AND P0, PT, R5, RZ, PT ;  /* 0x000000ff0500720c */ /* 0x000fc40003f06270 */
[----:B------:R-:W-:Y:S02]  /*02a0*/  IABS R23, R4 ;  /* 0x0000000400177213 */ /* 0x000fe40000000000 */
[----:B------:R-:W-:Y:S02]  /*02b0*/  ISETP.GT.U32.AND P1, PT, R0, R7, PT ;  /* 0x000000070000720c */ /* 0x000fe40003f24070 */
[----:B------:R-:W-:Y:S02]  /*02c0*/  IABS R5, R12 ;  /* 0x0000000c00057213 */ /* 0x000fe40000000000 */
[----:B0-----:R-:W-:Y:S02]  /*02d0*/  MOV R16, RZ ;  /* 0x000000ff00107202 */ /* 0x001fe40000000f00 */
[----:B-1----:R-:W-:-:S07]  /*02e0*/  IADD3 R13, PT, PT, RZ, -R17, RZ ;  /* 0x80000011ff0d7210 */ /* 0x002fce0007ffe0ff */
[-C--:B------:R-:W-:Y:S01]  /*02f0*/  @!P1 IADD3 R7, PT, PT, R7, -R14.reuse, RZ ;  /* 0x8000000e07079210 */ /* 0x080fe20007ffe0ff */
[----:B------:R-:W-:-:S04]  /*0300*/  IMAD R13, R13, R14, RZ ;  /* 0x0000000e0d0d7224 */ /* 0x000fc800078e02ff */
[----:B------:R-:W-:Y:S01]  /*0310*/  IMAD.HI.U32 R8, R17, R13, R16 ;  /* 0x0000000d11087227 */ /* 0x000fe200078e0010 */
[----:B------:R-:W-:-:S03]  /*0320*/  IABS R16, R22 ;  /* 0x0000001600107213 */ /* 0x000fc60000000000 */
[----:B------:R-:W-:Y:S01]  /*0330*/  @!P0 IMAD.MOV R7, RZ, RZ, -R7 ;  /* 0x000000ffff078224 */ /* 0x000fe200078e0a07 */
[----:B------:R-:W-:Y:S01]  /*0340*/  ISETP.GE.AND P0, PT, R6, RZ, PT ;  /* 0x000000ff0600720c */ /* 0x000fe20003f06270 */
[----:B------:R-:W-:-:S04]  /*0350*/  IMAD.HI.U32 R13, R8, R15, RZ ;  /* 0x0000000f080d7227 */ /* 0x000fc800078e00ff */
[----:B------:R-:W-:Y:S01]  /*0360*/  IMAD.HI.U32 R0, R8, R23, RZ ;  /* 0x0000001708007227 */ /* 0x000fe200078e00ff */
[----:B------:R-:W-:-:S03]  /*0370*/  IADD3 R13, PT, PT, -R13, RZ, RZ ;  /* 0x000000ff0d0d7210 */ /* 0x000fc60007ffe1ff */
[----:B------:R-:W-:Y:S01]  /*0380*/  IMAD.HI.U32 R17, R8, R5, RZ ;  /* 0x0000000508117227 */ /* 0x000fe200078e00ff */
[----:B------:R-:W-:-:S03]  /*0390*/  IADD3 R0, PT, PT, -R0, RZ, RZ ;  /* 0x000000ff00007210 */ /* 0x000fc60007ffe1ff */
[----:B------:R-:W-:Y:S01]  /*03a0*/  IMAD R13, R14, R13, R15 ;  /* 0x0000000d0e0d7224 */ /* 0x000fe200078e020f */
[----:B------:R-:W-:Y:S01]  /*03b0*/  IADD3 R17, PT, PT, -R17, RZ, RZ ;  /* 0x000000ff11117210 */ /* 0x000fe20007ffe1ff */
[----:B------:R-:W-:Y:S01]  /*03c0*/  IMAD.MOV.U32 R15, RZ, RZ, R16 ;  /* 0x000000ffff0f7224 */ /* 0x000fe200078e0010 */
[----:B------:R-:W-:Y:S01]  /*03d0*/  IADD3 R16, PT, PT, R12, 0x3, RZ ;  /* 0x000000030c107810 */ /* 0x000fe20007ffe0ff */
[----:B------:R-:W-:Y:S02]  /*03e0*/  IMAD R23, R14, R0, R23 ;  /* 0x000000000e177224 */ /* 0x000fe400078e0217 */
[----:B------:R-:W-:Y:S01]  /*03f0*/  IMAD.MOV.U32 R0, RZ, RZ, R14 ;  /* 0x000000ffff007224 */ /* 0x000fe200078e000e */
[----:B------:R-:W-:Y:S01]  /*0400*/  IABS R19, R16 ;  /* 0x0000001000137213 */ /* 0x000fe20000000000 */
[----:B------:R-:W-:-:S03]  /*0410*/  IMAD.HI.U32 R18, R8, R15, RZ ;  /* 0x0000000f08127227 */ /* 0x000fc600078e00ff */
[----:B------:R-:W-:Y:S01]  /*0420*/  ISETP.GT.U32.AND P2, PT, R0, R13, PT ;  /* 0x0000000d0000720c */ /* 0x000fe20003f44070 */
[----:B------:R-:W-:Y:S01]  /*0430*/  IMAD R5, R14, R17, R5 ;  /* 0x000000110e057224 */ /* 0x000fe200078e0205 */
[----:B------:R-:W-:Y:S01]  /*0440*/  ISETP.GT.U32.AND P5, PT, R0, R23, PT ;  /* 0x000000170000720c */ /* 0x000fe20003fa4070 */
[----:B------:R-:W-:-:S03]  /*0450*/  IMAD.HI.U32 R17, R8, R19, RZ ;  /* 0x0000001308117227 */ /* 0x000fc600078e00ff */
[----:B------:R-:W-:Y:S01]  /*0460*/  ISETP.GT.U32.AND P1, PT, R0, R5, PT ;  /* 0x000000050000720c */ /* 0x000fe20003f24070 */
[----:B------:R-:W-:Y:S01]  /*0470*/  IMAD.HI.U32 R24, R8, R21, RZ ;  /* 0x0000001508187227 */ /* 0x000fe200078e00ff */
[----:B------:R-:W-:-:S03]  /*0480*/  IADD3 R17, PT, PT, -R17, RZ, RZ ;  /* 0x000000ff11117210 */ /* 0x000fc60007ffe1ff */
[----:B------:R-:W-:Y:S01]  /*0490*/  IMAD.MOV R25, RZ, RZ, -R18 ;  /* 0x000000ffff197224 */ /* 0x000fe200078e0a12 */
[----:B------:R-:W-:Y:S01]  /*04a0*/  IADD3 R24, PT, PT, -R24, RZ, RZ ;  /* 0x000000ff18187210 */ /* 0x000fe20007ffe1ff */
[----:B------:R-:W-:Y:S02]  /*04b0*/  VIADD R18, R12, 0x4 ;  /* 0x000000040c127836 */ /* 0x000fe40000000000 */
[C---:B------:R-:W-:Y:S02]  /*04c0*/  IMAD R15, R14.reuse, R25, R15 ;  /* 0x000000190e0f7224 */ /* 0x040fe400078e020f */
[C---:B------:R-:W-:Y:S01]  /*04d0*/  IMAD R19, R14.reuse, R17, R19 ;  /* 0x000000110e137224 */ /* 0x040fe200078e0213 */
[----:B------:R-:W-:Y:S01]  /*04e0*/  IABS R25, R18 ;  /* 0x0000001200197213 */ /* 0x000fe20000000000 */
[----:B------:R-:W-:Y:S01]  /*04f0*/  IMAD R21, R14, R24, R21 ;  /* 0x000000180e157224 */ /* 0x000fe200078e0215 */
[C---:B------:R-:W-:Y:S01]  /*0500*/  ISETP.GT.U32.AND P3, PT, R0.reuse, R15, PT ;  /* 0x0000000f0000720c */ /* 0x040fe20003f64070 */
[--C-:B------:R-:W-:Y:S01]  /*0510*/  @!P2 IMAD.IADD R13, R13, 0x1, -R14.reuse ;  /* 0x000000010d0da824 */ /* 0x100fe200078e0a0e */
[----:B------:R-:W-:Y:S01]  /*0520*/  @!P1 IADD3 R5, PT, PT, R5, -R14, RZ ;  /* 0x8000000e05059210 */ /* 0x000fe20007ffe0ff */
[----:B------:R-:W-:Y:S01]  /*0530*/  @!P5 IMAD.IADD R23, R23, 0x1, -R14 ;  /* 0x000000011717d824 */ /* 0x000fe200078e0a0e */
[----:B------:R-:W-:Y:S01]  /*0540*/  ISETP.GT.U32.AND P5, PT, R0, R19, PT ;  /* 0x000000130000720c */ /* 0x000fe20003fa4070 */
[----:B------:R-:W-:Y:S01]  /*0550*/  IMAD.HI.U32 R17, R8, R25, RZ ;  /* 0x0000001908117227 */ /* 0x000fe200078e00ff */
[----:B------:R-:W-:-:S02]  /*0560*/  ISETP.GT.U32.AND P4, PT, R0, R21, PT ;  /* 0x000000150000720c */ /* 0x000fc40003f84070 */
[C---:B------:R-:W-:Y:S02]  /*0570*/  ISETP.GT.U32.AND P2, PT, R0.reuse, R13, PT ;  /* 0x0000000d0000720c */ /* 0x040fe40003f44070 */
[----:B------:R-:W-:Y:S02]  /*0580*/  IADD3 R17, PT, PT, -R17, RZ, RZ ;  /* 0x000000ff11117210 */ /* 0x000fe40007ffe1ff */
[----:B------:R-:W-:Y:S02]  /*0590*/  ISETP.GT.U32.AND P6, PT, R0, R23, PT ;  /* 0x000000170000720c */ /* 0x000fe40003fc4070 */
[-C--:B------:R-:W-:Y:S01]  /*05a0*/  @!P3 IADD3 R15, PT, PT, R15, -R14.reuse, RZ ;  /* 0x8000000e0f0fb210 */ /* 0x080fe20007ffe0ff */
[----:B------:R-:W-:Y:S01]  /*05b0*/  IMAD R17, R14, R17, R25 ;  /* 0x000000110e117224 */ /* 0x000fe200078e0219 */
[----:B------:R-:W-:Y:S02]  /*05c0*/  ISETP.GE.AND P1, PT, R4, RZ, PT ;  /* 0x000000ff0400720c */ /* 0x000fe40003f26270 */
[----:B------:R-:W-:Y:S01]  /*05d0*/  @!P5 IADD3 R19, PT, PT, R19, -R14, RZ ;  /* 0x8000000e1313d210 */ /* 0x000fe20007ffe0ff */
[--C-:B------:R-:W-:Y:S01]  /*05e0*/  @!P4 IMAD.IADD R21, R21, 0x1, -R14.reuse ;  /* 0x000000011515c824 */ /* 0x100fe200078e0a0e */
[C---:B------:R-:W-:Y:S01]  /*05f0*/  ISETP.GT.U32.AND P5, PT, R0.reuse, R15, PT ;  /* 0x0000000f0000720c */ /* 0x040fe20003fa4070 */
[----:B------:R-:W-:Y:S01]  /*0600*/  @!P2 IMAD.IADD R13, R13, 0x1, -R14 ;  /* 0x000000010d0da824 */ /* 0x000fe200078e0a0e */
[----:B------:R-:W-:-:S02]  /*0610*/  ISETP.GT.U32.AND P3, PT, R0, R17, PT ;  /* 0x000000110000720c */ /* 0x000fc40003f64070 */
[C---:B------:R-:W-:Y:S01]  /*0620*/  ISETP.GT.U32.AND P2, PT, R0.reuse, R5, PT ;  /* 0x000000050000720c */ /* 0x040fe20003f44070 */
[----:B------:R-:W-:Y:S01]  /*0630*/  IMAD.MOV.U32 R4, RZ, RZ, R13 ;  /* 0x000000ffff047224 */ /* 0x000fe200078e000d */
[----:B------:R-:W-:Y:S02]  /*0640*/  @!P6 IADD3 R23, PT, PT, R23, -R14, RZ ;  /* 0x8000000e1717e210 */ /* 0x000fe40007ffe0ff */
[----:B------:R-:W-:Y:S01]  /*0650*/  ISETP.GT.U32.AND P6, PT, R0, R21, PT ;  /* 0x000000150000720c */ /* 0x000fe20003fc4070 */
[----:B------:R-:W-:Y:S01]  /*0660*/  @!P0 IMAD.MOV R4, RZ, RZ, -R4 ;  /* 0x000000ffff048224 */ /* 0x000fe200078e0a04 */
[----:B------:R-:W-:Y:S01]  /*0670*/  ISETP.NE.AND P4, PT, R10, RZ, PT ;  /* 0x000000ff0a00720c */ /* 0x000fe20003f85270 */
[----:B------:R-:W-:Y:S01]  /*0680*/  IMAD.MOV.U32 R24, RZ, RZ, R23 ;  /* 0x000000ffff187224 */ /* 0x000fe200078e0017 */
[----:B------:R-:W-:Y:S02]  /*0690*/  LOP3.LUT R13, RZ, R10, RZ, 0x33, !PT ;  /* 0x0000000aff0d7212 */ /* 0x000fe400078e33ff */
[----:B------:R-:W-:Y:S01]  /*06a0*/  @!P5 IADD3 R15, PT, PT, R15, -R14, RZ ;  /* 0x8000000e0f0fd210 */ /* 0x000fe20007ffe0ff */
[----:B------:R-:W-:Y:S01]  /*06b0*/  @!P1 IMAD.MOV R24, RZ, RZ, -R24 ;  /* 0x000000ffff189224 */ /* 0x000fe200078e0a18 */
[----:B------:R-:W-:-:S02]  /*06c0*/  ISETP.GE.AND P5, PT, R12, RZ, PT ;  /* 0x000000ff0c00720c */ /* 0x000fc40003fa6270 */
[----:B------:R-:W-:Y:S02]  /*06d0*/  ISETP.GT.U32.AND P0, PT, R0, R19, PT ;  /* 0x000000130000720c */ /* 0x000fe40003f04070 */
[-C--:B------:R-:W-:Y:S01]  /*06e0*/  @!P3 IADD3 R17, PT, PT, R17, -R14.reuse, RZ ;  /* 0x8000000e1111b210 */ /* 0x080fe20007ffe0ff */
[----:B------:R-:W-:Y:S01]  /*06f0*/  @!P6 IMAD.IADD R21, R21, 0x1, -R14 ;  /* 0x000000011515e824 */ /* 0x000fe200078e0a0e */
[----:B------:R-:W-:Y:S02]  /*0700*/  @!P2 IADD3 R5, PT, PT, R5, -R14, RZ ;  /* 0x8000000e0505a210 */ /* 0x000fe40007ffe0ff */
[----:B------:R-:W-:Y:S02]  /*0710*/  ISETP.GE.AND P2, PT, R22, RZ, PT ;  /* 0x000000ff1600720c */ /* 0x000fe40003f46270 */
[----:B------:R-:W-:Y:S02]  /*0720*/  SEL R7, R13, R7, !P4 ;  /* 0x000000070d077207 */ /* 0x000fe40006000000 */
[----:B------:R-:W-:-:S02]  /*0730*/  ISETP.GT.U32.AND P1, PT, R0, R17, PT ;  /* 0x000000110000720c */ /* 0x000fc40003f24070 */
[----:B------:R-:W-:Y:S01]  /*0740*/  ISETP.GE.AND P6, PT, R16, RZ, PT ;  /* 0x000000ff1000720c */ /* 0x000fe20003fc6270 */
[----:B------:R-:W-:Y:S01]  /*0750*/  IMAD.MOV.U32 R16, RZ, RZ, R5 ;  /* 0x000000ffff107224 */ /* 0x000fe200078e0005 */
[----:B------:R-:W-:Y:S01]  /*0760*/  ISETP.GE.AND P3, PT, R20, RZ, PT ;  /* 0x000000ff1400720c */ /* 0x000fe20003f66270 */
[----:B------:R-:W-:Y:S01]  /*0770*/  IMAD.WIDE R6, R7, 0x4, R2 ;  /* 0x0000000407067825 */ /* 0x000fe200078e0202 */
[----:B------:R-:W-:Y:S02]  /*0780*/  SEL R23, R13, R4, !P4 ;  /* 0x000000040d177207 */ /* 0x000fe40006000000 */
[----:B------:R-:W-:Y:S01]  /*0790*/  @!P5 IADD3 R16, PT, PT, -R16, RZ, RZ ;  /* 0x000000ff1010d210 */ /* 0x000fe20007ffe1ff */
[----:B------:R-:W-:Y:S01]  /*07a0*/  IMAD.MOV.U32 R20, RZ, RZ, R15 ;  /* 0x000000ffff147224 */ /* 0x000fe200078e000f */
[----:B------:R-:W-:Y:S01]  /*07b0*/  @!P0 IADD3 R19, PT, PT, R19, -R14, RZ ;  /* 0x8000000e13138210 */ /* 0x000fe20007ffe0ff */
[----:B------:R-:W-:Y:S01]  /*07c0*/  IMAD.WIDE R4, R23, 0x4, R2 ;  /* 0x0000000417047825 */ /* 0x000fe200078e0202 */
[C---:B------:R-:W-:Y:S01]  /*07d0*/  SEL R25, R13.reuse, R24, !P4 ;  /* 0x000000180d197207 */ /* 0x040fe20006000000 */
[----:B------:R-:W2:Y:S01]  /*07e0*/  LDG.E R6, desc[UR6][R6.64] ;  /* 0x0000000606067981 */ /* 0x000ea2000c1e1900 */
[----:B------:R-:W-:Y:S01]  /*07f0*/  ISETP.GE.AND P0, PT, R18, RZ, PT ;  /* 0x000000ff1200720c */ /* 0x000fe20003f06270 */
[----:B------:R-:W-:Y:S01]  /*0800*/  IMAD.MOV.U32 R22, RZ, RZ, R21 ;  /* 0x000000ffff167224 */ /* 0x000fe200078e0015 */
[----:B------:R-:W-:Y:S01]  /*0810*/  @!P2 IADD3 R20, PT, PT, -R20, RZ, RZ ;  /* 0x000000ff1414a210 */ /* 0x000fe20007ffe1ff */
[----:B------:R0:W3:Y:S01]  /*0820*/  LDG.E R18, desc[UR6][R4.64] ;  /* 0x0000000604127981 */ /* 0x0000e2000c1e1900 */
[----:B------:R-:W-:-:S02]  /*0830*/  SEL R21, R13, R16, !P4 ;  /* 0x000000100d157207 */ /* 0x000fc40006000000 */
[----:B------:R-:W-:Y:S01]  /*0840*/  @!P1 IADD3 R17, PT, PT, R17, -R14, RZ ;  /* 0x8000000e11119210 */ /* 0x000fe20007ffe0ff */
[----:B------:R-:W-:Y:S01]  /*0850*/  IMAD.WIDE R14, R25, 0x4, R2 ;  /* 0x00000004190e7825 */ /* 0x000fe200078e0202 */
[----:B------:R-:W-:-:S03]  /*0860*/  @!P3 IADD3 R22, PT, PT, -R22, RZ, RZ ;  /* 0x000000ff1616b210 */ /* 0x000fc60007ffe1ff */
[----:B------:R-:W-:Y:S01]  /*0870*/  IMAD.MOV.U32 R16, RZ, RZ, R19 ;  /* 0x000000ffff107224 */ /* 0x000fe200078e0013 */
[----:B------:R-:W-:Y:S01]  /*0880*/  SEL R19, R13, R20, !P4 ;  /* 0x000000140d137207 */ /* 0x000fe20006000000 */
[----:B------:R-:W-:Y:S01]  /*0890*/  IMAD.WIDE R20, R21, 0x4, R2 ;  /* 0x0000000415147825 */ /* 0x000fe200078e0202 */
[----:B------:R1:W4:Y:S02]  /*08a0*/  LDG.E R7, desc[UR6][R14.64] ;  /* 0x000000060e077981 */ /* 0x000324000c1e1900 */
[----:B------:R-:W-:Y:S01]  /*08b0*/  @!P6 IADD3 R16, PT, PT, -R16, RZ, RZ ;  /* 0x000000ff1010e210 */ /* 0x000fe20007ffe1ff */
[----:B------:R-:W-:Y:S01]  /*08c0*/  IMAD.MOV.U32 R24, RZ, RZ, R17 ;  /* 0x000000ffff187224 */ /* 0x000fe200078e0011 */
[----:B------:R-:W-:Y:S01]  /*08d0*/  SEL R17, R13, R22, !P4 ;  /* 0x000000160d117207 */ /* 0x000fe20006000000 */
[----:B0-----:R-:W-:Y:S01]  /*08e0*/  IMAD.WIDE R4, R19, 0x4, R2 ;  /* 0x0000000413047825 */ /* 0x001fe200078e0202 */
[----:B------:R-:W5:Y:S01]  /*08f0*/  LDG.E R20, desc[UR6][R20.64] ;  /* 0x0000000614147981 */ /* 0x000f62000c1e1900 */
[----:B------:R-:W-:-:S02]  /*0900*/  SEL R19, R13, R16, !P4 ;  /* 0x000000100d137207 */ /* 0x000fc40006000000 */
[----:B------:R-:W-:Y:S02]  /*0910*/  @!P0 IMAD.MOV R24, RZ, RZ, -R24 ;  /* 0x000000ffff188224 */ /* 0x000fe400078e0a18 */
[--C-:B-1----:R-:W-:Y:S01]  /*0920*/  IMAD.WIDE R14, R17, 0x4, R2.reuse ;  /* 0x00000004110e7825 */ /* 0x102fe200078e0202 */
[----:B------:R-:W5:Y:S02]  /*0930*/  LDG.E R4, desc[UR6][R4.64] ;  /* 0x0000000604047981 */ /* 0x000f64000c1e1900 */
[----:B------:R-:W-:Y:S01]  /*0940*/  SEL R23, R13, R24, !P4 ;  /* 0x000000180d177207 */ /* 0x000fe20006000000 */
[--C-:B------:R-:W-:Y:S02]  /*0950*/  IMAD.WIDE R16, R19, 0x4, R2.reuse ;  /* 0x0000000413107825 */ /* 0x100fe400078e0202 */
[----:B------:R-:W5:Y:S02]  /*0960*/  LDG.E R14, desc[UR6][R14.64] ;  /* 0x000000060e0e7981 */ /* 0x000f64000c1e1900 */
[----:B------:R-:W-:-:S02]  /*0970*/  IMAD.WIDE R22, R23, 0x4, R2 ;  /* 0x0000000417167825 */ /* 0x000fc400078e0202 */
[----:B------:R-:W5:Y:S04]  /*0980*/  LDG.E R16, desc[UR6][R16.64] ;  /* 0x0000000610107981 */ /* 0x000f68000c1e1900 */
[----:B------:R-:W5:Y:S01]  /*0990*/  LDG.E R22, desc[UR6][R22.64] ;  /* 0x0000000616167981 */ /* 0x000f62000c1e1900 */
[----:B------:R-:W-:-:S04]  /*09a0*/  UIADD3 UR4, UPT, UPT, UR4, 0x8, URZ ;  /* 0x0000000804047890 */ /* 0x000fc8000fffe0ff */
[----:B------:R-:W-:Y:S01]  /*09b0*/  UISETP.NE.AND UP0, UPT, UR4, 0x3ef, UPT ;  /* 0x000003ef0400788c */ /* 0x000fe2000bf05270 */
[----:B------:R-:W-:Y:S01]  /*09c0*/  IADD3 R12, PT, PT, R12, 0x8, RZ ;  /* 0x000000080c0c7810 */ /* 0x000fe20007ffe0ff */
[----:B--2---:R-:W-:-:S04]  /*09d0*/  FADD R11, R6, R11 ;  /* 0x0000000b060b7221 */ /* 0x004fc80000000000 */
[----:B---3--:R-:W-:-:S04]  /*09e0*/  FADD R18, R11, R18 ;  /* 0x000000120b127221 */ /* 0x008fc80000000000 */
[----:B----4-:R-:W-:-:S04]  /*09f0*/  FADD R7, R18, R7 ;  /* 0x0000000712077221 */ /* 0x010fc80000000000 */
[----:B-----5:R-:W-:-:S04]  /*0a00*/  FADD R7, R7, R20 ;  /* 0x0000001407077221 */ /* 0x020fc80000000000 */
[----:B------:R-:W-:-:S04]  /*0a10*/  FADD R7, R7, R4 ;  /* 0x0000000407077221 */ /* 0x000fc80000000000 */
[----:B------:R-:W-:-:S04]  /*0a20*/  FADD R7, R7, R14 ;  /* 0x0000000e07077221 */ /* 0x000fc80000000000 */
[----:B------:R-:W-:-:S04]  /*0a30*/  FADD R7, R7, R16 ;  /* 0x0000001007077221 */ /* 0x000fc80000000000 */
[----:B------:R-:W-:Y:S01]  /*0a40*/  FADD R11, R7, R22 ;  /* 0x00000016070b7221 */ /* 0x000fe20000000000 */
[----:B------:R-:W-:Y:S06]  /*0a50*/  BRA.U UP0, `(.L_x_0) ;  /* 0xfffffff500c47547 */ /* 0x000fec000b83ffff */
[----:B------:R-:W-:-:S05]  /*0a60*/  IMAD.WIDE R2, R9, 0x4, R2 ;  /* 0x0000000409027825 */ /* 0x000fca00078e0202 */
[----:B------:R-:W-:Y:S01]  /*0a70*/  STG.E desc[UR6][R2.64], R11 ;  /* 0x0000000b02007986 */ /* 0x000fe2000c101906 */
[----:B------:R-:W-:Y:S05]  /*0a80*/  EXIT ;  /* 0x000000000000794d */ /* 0x000fea0003800000 */
.L_x_1:
[----:B------:R-:W-:-:S00]  /*0a90*/  BRA `(.L_x_1) ;  /* 0xfffffffc00fc7947 */ /* 0x000fc0000383ffff */
[----:B------:R-:W-:-:S00]  /*0aa0*/  NOP ;  /* 0x0000000000007918 */ /* 0x000fc00000000000 */
        /* <DEDUP_REMOVED lines=13> */
.L_x_20:


//--------------------- .text._Z12atomicKernelPfi --------------------------
	.section	.text._Z12atomicKernelPfi,"ax",@progbits
	.align	128
        .global         _Z12atomicKernelPfi
        .type           _Z12atomicKernelPfi,@function
        .size           _Z12atomicKernelPfi,(.L_x_21 - _Z12atomicKernelPfi)
        .other          _Z12atomicKernelPfi,@"STO_CUDA_ENTRY STV_DEFAULT"
_Z12atomicKernelPfi:
.text._Z12atomicKernelPfi:
[----:B------:R-:W-:Y:S01]  /*0000*/  LDC R1, c[0x0][0x37c] ;  /* 0x0000df00ff017b82 */ /* 0x000fe20000000800 */
[----:B------:R-:W0:Y:S07]  /*0010*/  S2R R0, SR_TID.X ;  /* 0x0000000000007919 */ /* 0x000e2e0000002100 */
[----:B------:R-:W0:Y:S01]  /*0020*/  S2UR UR4, SR_CTAID.X ;  /* 0x00000000000479c3 */ /* 0x000e220000002500 */
[----:B------:R-:W1:Y:S07]  /*0030*/  LDCU UR5, c[0x0][0x388] ;  /* 0x00007100ff0577ac */ /* 0x000e6e0008000800 */
[----:B------:R-:W0:Y:S02]  /*0040*/  LDC R5, c[0x0][0x360] ;  /* 0x0000d800ff057b82 */ /* 0x000e240000000800 */
[----:B0-----:R-:W-:-:S05]  /*0050*/  IMAD R5, R5, UR4, R0 ;  /* 0x0000000405057c24 */ /* 0x001fca000f8e0200 */
[----:B-1----:R-:W-:-:S13]  /*0060*/  ISETP.GE.AND P0, PT, R5, UR5, PT ;  /* 0x0000000505007c0c */ /* 0x002fda000bf06270 */
[----:B------:R-:W-:Y:S05]  /*0070*/  @P0 EXIT ;  /* 0x000000000000094d */ /* 0x000fea0003800000 */
[----:B------:R-:W0:Y:S01]  /*0080*/  LDC.64 R2, c[0x0][0x380] ;  /* 0x0000e000ff027b82 */ /* 0x000e220000000a00 */
[----:B------:R-:W1:Y:S01]  /*0090*/  LDCU.64 UR4, c[0x0][0x358] ;  /* 0x00006b00ff0477ac */ /* 0x000e620008000a00 */
[----:B0-----:R-:W-:-:S05]  /*00a0*/  IMAD.WIDE R2, R5, 0x4, R2 ;  /* 0x0000000405027825 */ /* 0x001fca00078e0202 */
[----:B-1----:R-:W2:Y:S04]  /*00b0*/  LDG.E R5, desc[UR4][R2.64] ;  /* 0x0000000402057981 */ /* 0x002ea8000c1e1900 */
[----:B--2---:R-:W-:Y:S04]  /*00c0*/  REDG.E.ADD.F32.FTZ.RN.STRONG.GPU desc[UR4][R2.64], R5 ;  /* 0x00000005020079a6 */ /* 0x004fe8000c12f304 */
[----:B------:R-:W-:Y:S04]  /*00d0*/  REDG.E.ADD.F32.FTZ.RN.STRONG.GPU desc[UR4][R2.64], R5 ;  /* 0x00000005020079a6 */ /* 0x000fe8000c12f304 */
        /* <DEDUP_REMOVED lines=997> */
[----:B------:R-:W-:Y:S01]  /*3f30*/  REDG.E.ADD.F32.FTZ.RN.STRONG.GPU desc[UR4][R2.64], R5 ;  /* 0x00000005020079a6 */ /* 0x000fe2000c12f304 */
[----:B------:R-:W-:Y:S05]  /*3f40*/  EXIT ;  /* 0x000000000000794d */ /* 0x000fea0003800000 */
.L_x_2:
        /* <DEDUP_REMOVED lines=11> */
.L_x_21:


//--------------------- .text._Z19floatingPointKernelPfi --------------------------
	.section	.text._Z19floatingPointKernelPfi,"ax",@progbits
	.align	128
        .global         _Z19floatingPointKernelPfi
        .type           _Z19floatingPointKernelPfi,@function
        .size           _Z19floatingPointKernelPfi,(.L_x_22 - _Z19floatingPointKernelPfi)
        .other          _Z19floatingPointKernelPfi,@"STO_CUDA_ENTRY STV_DEFAULT"
_Z19floatingPointKernelPfi:
.text._Z19floatingPointKernelPfi:
        /* <DEDUP_REMOVED lines=11> */
[----:B-1----:R-:W2:Y:S01]  /*00b0*/  LDG.E R0, desc[UR8][R12.64] ;  /* 0x000000080c007981 */ /* 0x002ea2000c1e1900 */
[----:B------:R-:W-:Y:S01]  /*00c0*/  UMOV UR4, URZ ;  /* 0x000000ff00047c82 */ /* 0x000fe20008000000 */
[C---:B--2---:R-:W-:Y:S01]  /*00d0*/  FMUL R4, R0.reuse, 0.63661974668502807617 ;  /* 0x3f22f98300047820 */ /* 0x044fe20000400000 */
[----:B------:R-:W-:Y:S01]  /*00e0*/  SHF.R.U32.HI R5, RZ, 0x17, R0 ;  /* 0x00000017ff057819 */ /* 0x000fe20000011600 */
[C---:B------:R-:W-:Y:S01]  /*00f0*/  IMAD.SHL.U32 R8, R0.reuse, 0x100, RZ ;  /* 0x0000010000087824 */ /* 0x040fe200078e00ff */
[C---:B------:R-:W-:Y:S01]  /*0100*/  FSETP.GE.AND P0, PT, |R0|.reuse, 105615, PT ;  /* 0x47ce47800000780b */ /* 0x040fe20003f06200 */
[----:B------:R0:W1:Y:S01]  /*0110*/  F2I.NTZ R6, R4 ;  /* 0x0000000400067305 */ /* 0x0000620000203100 */
[----:B------:R-:W-:Y:S02]  /*0120*/  LOP3.LUT R7, R5, 0xe0, RZ, 0xc0, !PT ;  /* 0x000000e005077812 */ /* 0x000fe400078ec0ff */
[----:B------:R-:W-:-:S03]  /*0130*/  FSETP.EQ.OR P1, PT, |R0|, +INF , !P0 ;  /* 0x7f8000000000780b */ /* 0x000fc60004722600 */
[----:B------:R-:W-:Y:S01]  /*0140*/  VIADD R7, R7, 0xffffff80 ;  /* 0xffffff8007077836 */ /* 0x000fe20000000000 */
[----:B------:R-:W-:Y:S02]  /*0150*/  P2R R9, PR, RZ, 0x2 ;  /* 0x00000002ff097803 */ /* 0x000fe40000000000 */
[----:B0-----:R-:W-:Y:S02]  /*0160*/  LOP3.LUT R4, R5, 0x1f, RZ, 0xc0, !PT ;  /* 0x0000001f05047812 */ /* 0x001fe400078ec0ff */
[----:B------:R-:W-:Y:S02]  /*0170*/  SHF.R.U32.HI R10, RZ, 0x5, R7 ;  /* 0x00000005ff0a7819 */ /* 0x000fe40000011607 */
[----:B------:R-:W-:Y:S02]  /*0180*/  LOP3.LUT R5, R8, 0x80000000, RZ, 0xfc, !PT ;  /* 0x8000000008057812 */ /* 0x000fe400078efcff */
[----:B-1----:R-:W-:Y:S01]  /*0190*/  I2FP.F32.S32 R3, R6 ;  /* 0x0000000600037245 */ /* 0x002fe20000201400 */
[----:B------:R-:W-:Y:S01]  /*01a0*/  IMAD.U32 R8, R10, -0x4, RZ ;  /* 0xfffffffc0a087824 */ /* 0x000fe200078e00ff */
[----:B------:R-:W-:-:S02]  /*01b0*/  SEL R6, R6, RZ, !P0 ;  /* 0x000000ff06067207 */ /* 0x000fc40004000000 */
[----:B------:R-:W-:Y:S01]  /*01c0*/  IADD3 R7, PT, PT, -R4, 0x20, RZ ;  /* 0x0000002004077810 */ /* 0x000fe20007ffe1ff */
[----:B------:R-:W-:-:S04]  /*01d0*/  FFMA R2, R3, -1.5707962512969970703, R0 ;  /* 0xbfc90fda03027823 */ /* 0x000fc80000000000 */
[----:B------:R-:W-:-:S04]  /*01e0*/  FFMA R2, R3, -7.5497894158615963534e-08, R2 ;  /* 0xb3a2216803027823 */ /* 0x000fc80000000002 */
[----:B------:R-:W-:Y:S01]  /*01f0*/  FFMA R2, R3, -5.3903029534742383927e-15, R2 ;  /* 0xa7c234c503027823 */ /* 0x000fe20000000002 */
[----:B------:R-:W-:Y:S02]  /*0200*/  IMAD.MOV.U32 R3, RZ, RZ, RZ ;  /* 0x000000ffff037224 */ /* 0x000fe400078e00ff */
[----:B------:R-:W-:-:S07]  /*0210*/  @P0 FMUL R2, RZ, R0 ;  /* 0x00000000ff020220 */ /* 0x000fce0000400000 */
.L_x_13:
[----:B------:R-:W-:Y:S01]  /*0220*/  ISETP.NE.AND P0, PT, R9, RZ, PT ;  /* 0x000000ff0900720c */ /* 0x000fe20003f05270 */
[----:B------:R-:W-:Y:S01]  /*0230*/  BSSY.RECONVERGENT B0, `(.L_x_3) ;  /* 0x000005a000007945 */ /* 0x000fe20003800200 */
[----:B------:R-:W-:Y:S02]  /*0240*/  IMAD.MOV.U32 R25, RZ, RZ, R6 ;  /* 0x000000ffff197224 */ /* 0x000fe400078e0006 */
[----:B------:R-:W-:-:S09]  /*0250*/  IMAD.MOV.U32 R18, RZ, RZ, R2 ;  /* 0x000000ffff127224 */ /* 0x000fd200078e0002 */
[----:B------:R-:W-:Y:S05]  /*0260*/  @P0 BRA `(.L_x_4) ;  /* 0x0000000400580947 */ /* 0x000fea0003800000 */
[----:B------:R-:W-:Y:S01]  /*0270*/  IMAD.MOV.U32 R25, RZ, RZ, RZ ;  /* 0x000000ffff197224 */ /* 0x000fe200078e00ff */
[----:B------:R-:W0:Y:S01]  /*0280*/  LDCU.64 UR10, c[0x4][URZ] ;  /* 0x01000000ff0a77ac */ /* 0x000e220008000a00 */
[----:B------:R-:W-:Y:S01]  /*0290*/  IMAD.MOV.U32 R18, RZ, RZ, RZ ;  /* 0x000000ffff127224 */ /* 0x000fe200078e00ff */
[----:B------:R-:W-:Y:S01]  /*02a0*/  UMOV UR6, URZ ;  /* 0x000000ff00067c82 */ /* 0x000fe20008000000 */
[----:B------:R-:W-:-:S05]  /*02b0*/  UMOV UR5, URZ ;  /* 0x000000ff00057c82 */ /* 0x000fca0008000000 */
.L_x_5:
[----:B0-----:R-:W-:Y:S01]  /*02c0*/  MOV R14, UR10 ;  /* 0x0000000a000e7c02 */ /* 0x001fe20008000f00 */
[----:B------:R-:W-:-:S05]  /*02d0*/  IMAD.U32 R15, RZ, RZ, UR11 ;  /* 0x0000000bff0f7e24 */ /* 0x000fca000f8e00ff */
[----:B------:R-:W2:Y:S01]  /*02e0*/  LDG.E.CONSTANT R14, desc[UR8][R14.64] ;  /* 0x000000080e0e7981 */ /* 0x000ea2000c1e9900 */
[----:B------:R-:W-:Y:S01]  /*02f0*/  UIADD3 UR5, UPT, UPT, UR5, 0x1, URZ ;  /* 0x0000000105057890 */ /* 0x000fe2000fffe0ff */
[C---:B------:R-:W-:Y:S01]  /*0300*/  ISETP.EQ.AND P0, PT, R18.reuse, RZ, PT ;  /* 0x000000ff1200720c */ /* 0x040fe20003f02270 */
[----:B------:R-:W-:Y:S01]  /*0310*/  UIADD3 UR10, UP1, UPT, UR10, 0x4, URZ ;  /* 0x000000040a0a7890 */ /* 0x000fe2000ff3e0ff */
[C---:B------:R-:W-:Y:S01]  /*0320*/  ISETP.EQ.AND P1, PT, R18.reuse, 0x4, PT ;  /* 0x000000041200780c */ /* 0x040fe20003f22270 */
[----:B------:R-:W-:Y:S01]  /*0330*/  UISETP.NE.AND UP0, UPT, UR5, 0x6, UPT ;  /* 0x000000060500788c */ /* 0x000fe2000bf05270 */
[C---:B------:R-:W-:Y:S01]  /*0340*/  ISETP.EQ.AND P3, PT, R18.reuse, 0xc, PT ;  /* 0x0000000c1200780c */ /* 0x040fe20003f62270 */
[----:B------:R-:W-:Y:S01]  /*0350*/  UIADD3.X UR11, UPT, UPT, URZ, UR11, URZ, UP1, !UPT ;  /* 0x0000000bff0b7290 */ /* 0x000fe20008ffe4ff */
[C---:B------:R-:W-:Y:S02]  /*0360*/  ISETP.EQ.AND P4, PT, R18.reuse, 0x10, PT ;  /* 0x000000101200780c */ /* 0x040fe40003f82270 */
[----:B------:R-:W-:Y:S01]  /*0370*/  ISETP.EQ.AND P5, PT, R18, 0x14, PT ;  /* 0x000000141200780c */ /* 0x000fe20003fa2270 */
[----:B--2---:R-:W-:-:S03]  /*0380*/  IMAD.WIDE.U32 R16, R14, R5, RZ ;  /* 0x000000050e107225 */ /* 0x004fc600078e00ff */
[----:B------:R-:W-:-:S04]  /*0390*/  IADD3 R16, P2, PT, R16, R25, RZ ;  /* 0x0000001910107210 */ /* 0x000fc80007f5e0ff */
[----:B------:R-:W-:Y:S01]  /*03a0*/  IADD3.X R25, PT, PT, R17, UR6, RZ, P2, !PT ;  /* 0x0000000611197c10 */ /* 0x000fe200097fe4ff */
[--C-:B------:R-:W-:Y:S01]  /*03b0*/  @P0 IMAD.MOV.U32 R10, RZ, RZ, R16.reuse ;  /* 0x000000ffff0a0224 */ /* 0x100fe200078e0010 */
[C---:B------:R-:W-:Y:S01]  /*03c0*/  ISETP.EQ.AND P2, PT, R18.reuse, 0x8, PT ;  /* 0x000000081200780c */ /* 0x040fe20003f42270 */
[--C-:B------:R-:W-:Y:S01]  /*03d0*/  @P1 IMAD.MOV.U32 R11, RZ, RZ, R16.reuse ;  /* 0x000000ffff0b1224 */ /* 0x100fe200078e0010 */
[----:B------:R-:W-:Y:S01]  /*03e0*/  IADD3 R18, PT, PT, R18, 0x4, RZ ;  /* 0x0000000412127810 */ /* 0x000fe20007ffe0ff */
[--C-:B------:R-:W-:Y:S02]  /*03f0*/  @P3 IMAD.MOV.U32 R21, RZ, RZ, R16.reuse ;  /* 0x000000ffff153224 */ /* 0x100fe400078e0010 */
[--C-:B------:R-:W-:Y:S02]  /*0400*/  @P4 IMAD.MOV.U32 R22, RZ, RZ, R16.reuse ;  /* 0x000000ffff164224 */ /* 0x100fe400078e0010 */
[----:B------:R-:W-:-:S06]  /*0410*/  @P5 IMAD.MOV.U32 R23, RZ, RZ, R16 ;  /* 0x000000ffff175224 */ /* 0x000fcc00078e0010 */
[----:B------:R-:W-:Y:S01]  /*0420*/  @P2 IMAD.MOV.U32 R20, RZ, RZ, R16 ;  /* 0x000000ffff142224 */ /* 0x000fe200078e0010 */
[----:B------:R-:W-:Y:S06]  /*0430*/  BRA.U UP0, `(.L_x_5) ;  /* 0xfffffffd00a07547 */ /* 0x000fec000b83ffff */
[C---:B------:R-:W-:Y:S01]  /*0440*/  ISETP.EQ.AND P3, PT, R8.reuse, -0x18, PT ;  /* 0xffffffe80800780c */ /* 0x040fe20003f62270 */
[----:B------:R-:W-:Y:S01]  /*0450*/  BSSY.RECONVERGENT B1, `(.L_x_6) ;  /* 0x0000026000017945 */ /* 0x000fe20003800200 */
[C---:B------:R-:W-:Y:S02]  /*0460*/  ISETP.EQ.AND P4, PT, R8.reuse, -0x14, PT ;  /* 0xffffffec0800780c */ /* 0x040fe40003f82270 */
[C---:B------:R-:W-:Y:S02]  /*0470*/  ISETP.EQ.AND P0, PT, R8.reuse, -0x10, PT ;  /* 0xfffffff00800780c */ /* 0x040fe40003f02270 */
[C---:B------:R-:W-:Y:S02]  /*0480*/  ISETP.EQ.AND P1, PT, R8.reuse, -0xc, PT ;  /* 0xfffffff40800780c */ /* 0x040fe40003f22270 */
[----:B------:R-:W-:Y:S02]  /*0490*/  ISETP.EQ.AND P2, PT, R8, -0x8, PT ;  /* 0xfffffff80800780c */ /* 0x000fe40003f42270 */
[----:B------:R-:W-:-:S02]  /*04a0*/  ISETP.NE.AND P6, PT, R4, RZ, PT ;  /* 0x000000ff0400720c */ /* 0x000fc40003fc5270 */
[C---:B------:R-:W-:Y:S01]  /*04b0*/  ISETP.EQ.AND P5, PT, R8.reuse, 0x4, PT ;  /* 0x000000040800780c */ /* 0x040fe20003fa2270 */
[--C-:B------:R-:W-:Y:S01]  /*04c0*/  @P3 IMAD.MOV.U32 R19, RZ, RZ, R10.reuse ;  /* 0x000000ffff133224 */ /* 0x100fe200078e000a */
[C---:B------:R-:W-:Y:S01]  /*04d0*/  ISETP.EQ.AND P3, PT, R8.reuse, -0x4, PT ;  /* 0xfffffffc0800780c */ /* 0x040fe20003f62270 */
[----:B------:R-:W-:Y:S02]  /*04e0*/  @P4 IMAD.MOV.U32 R14, RZ, RZ, R10 ;  /* 0x000000ffff0e4224 */ /* 0x000fe400078e000a */
[--C-:B------:R-:W-:Y:S01]  /*04f0*/  @P4 IMAD.MOV.U32 R19, RZ, RZ, R11.reuse ;  /* 0x000000ffff134224 */ /* 0x100fe200078e000b */
[----:B------:R-:W-:Y:S01]  /*0500*/  ISETP.EQ.AND P4, PT, R8, RZ, PT ;  /* 0x000000ff0800720c */ /* 0x000fe20003f82270 */
[----:B------:R-:W-:Y:S02]  /*0510*/  @P0 IMAD.MOV.U32 R14, RZ, RZ, R11 ;  /* 0x000000ffff0e0224 */ /* 0x000fe400078e000b */
[--C-:B------:R-:W-:Y:S02]  /*0520*/  @P0 IMAD.MOV.U32 R19, RZ, RZ, R20.reuse ;  /* 0x000000ffff130224 */ /* 0x100fe400078e0014 */
[----:B------:R-:W-:Y:S01]  /*0530*/  @P1 IMAD.MOV.U32 R14, RZ, RZ, R20 ;  /* 0x000000ffff0e1224 */ /* 0x000fe200078e0014 */
[----:B------:R-:W-:Y:S01]  /*0540*/  @P2 MOV R14, R21 ;  /* 0x00000015000e2202 */ /* 0x000fe20000000f00 */
[----:B------:R-:W-:-:S02]  /*0550*/  @P1 IMAD.MOV.U32 R19, RZ, RZ, R21 ;  /* 0x000000ffff131224 */ /* 0x000fc400078e0015 */
[--C-:B------:R-:W-:Y:S02]  /*0560*/  @P2 IMAD.MOV.U32 R19, RZ, RZ, R22.reuse ;  /* 0x000000ffff132224 */ /* 0x100fe400078e0016 */
[----:B------:R-:W-:Y:S02]  /*0570*/  @P3 IMAD.MOV.U32 R14, RZ, RZ, R22 ;  /* 0x000000ffff0e3224 */ /* 0x000fe400078e0016 */
[--C-:B------:R-:W-:Y:S02]  /*0580*/  @P3 IMAD.MOV.U32 R19, RZ, RZ, R23.reuse ;  /* 0x000000ffff133224 */ /* 0x100fe400078e0017 */
[----:B------:R-:W-:Y:S02]  /*0590*/  @P4 IMAD.MOV.U32 R14, RZ, RZ, R23 ;  /* 0x000000ffff0e4224 */ /* 0x000fe400078e0017 */
[--C-:B------:R-:W-:Y:S02]  /*05a0*/  @P4 IMAD.MOV.U32 R19, RZ, RZ, R25.reuse ;  /* 0x000000ffff134224 */ /* 0x100fe400078e0019 */
[----:B------:R-:W-:Y:S01]  /*05b0*/  @P5 IMAD.MOV.U32 R14, RZ, RZ, R25 ;  /* 0x000000ffff0e5224 */ /* 0x000fe200078e0019 */
[----:B------:R-:W-:Y:S06]  /*05c0*/  @!P6 BRA `(.L_x_7) ;  /* 0x000000000038e947 */ /* 0x000fec0003800000 */
[----:B------:R-:W-:Y:S01]  /*05d0*/  @P0 IMAD.MOV.U32 R16, RZ, RZ, R10 ;  /* 0x000000ffff100224 */ /* 0x000fe200078e000a */
[----:B------:R-:W-:Y:S02]  /*05e0*/  ISETP.EQ.AND P0, PT, R8, 0x8, PT ;  /* 0x000000080800780c */ /* 0x000fe40003f02270 */
[----:B------:R-:W-:Y:S01]  /*05f0*/  @P1 MOV R16, R11 ;  /* 0x0000000b00101202 */ /* 0x000fe20000000f00 */
[----:B------:R-:W-:Y:S01]  /*0600*/  @P2 IMAD.MOV.U32 R16, RZ, RZ, R20 ;  /* 0x000000ffff102224 */ /* 0x000fe200078e0014 */
[-C--:B------:R-:W-:Y:S01]  /*0610*/  SHF.L.U32 R15, R14, R4.reuse, RZ ;  /* 0x000000040e0f7219 */ /* 0x080fe200000006ff */
[----:B------:R-:W-:Y:S01]  /*0620*/  @P3 IMAD.MOV.U32 R16, RZ, RZ, R21 ;  /* 0x000000ffff103224 */ /* 0x000fe200078e0015 */
[----:B------:R-:W-:Y:S01]  /*0630*/  SHF.L.U32 R19, R19, R4, RZ ;  /* 0x0000000413137219 */ /* 0x000fe200000006ff */
[----:B------:R-:W-:Y:S01]  /*0640*/  @P4 IMAD.MOV.U32 R16, RZ, RZ, R22 ;  /* 0x000000ffff104224 */ /* 0x000fe200078e0016 */
[----:B------:R-:W-:Y:S01]  /*0650*/  SHF.R.U32.HI R14, RZ, R7, R14 ;  /* 0x00000007ff0e7219 */ /* 0x000fe2000001160e */
[----:B------:R-:W-:-:S04]  /*0660*/  @P5 IMAD.MOV.U32 R16, RZ, RZ, R23 ;  /* 0x000000ffff105224 */ /* 0x000fc800078e0017 */
[----:B------:R-:W-:Y:S02]  /*0670*/  @P0 IMAD.MOV.U32 R16, RZ, RZ, R25 ;  /* 0x000000ffff100224 */ /* 0x000fe400078e0019 */
[----:B------:R-:W-:-:S03]  /*0680*/  IMAD.IADD R19, R19, 0x1, R14 ;  /* 0x0000000113137824 */ /* 0x000fc600078e020e */
[----:B------:R-:W-:-:S05]  /*0690*/  SHF.R.U32.HI R16, RZ, R7, R16 ;  /* 0x00000007ff107219 */ /* 0x000fca0000011610 */
[----:B------:R-:W-:-:S07]  /*06a0*/  IMAD.IADD R14, R15, 0x1, R16 ;  /* 0x000000010f0e7824 */ /* 0x000fce00078e0210 */
.L_x_7:
[----:B------:R-:W-:Y:S05]  /*06b0*/  BSYNC.RECONVERGENT B1 ;  /* 0x0000000000017941 */ /* 0x000fea0003800200 */
.L_x_6:
[C---:B------:R-:W-:Y:S01]  /*06c0*/  SHF.L.W.U32.HI R25, R14.reuse, 0x2, R19 ;  /* 0x000000020e197819 */ /* 0x040fe20000010e13 */
[----:B------:R-:W-:Y:S01]  /*06d0*/  UMOV UR6, 0x54442d19 ;  /* 0x54442d1900067882 */ /* 0x000fe20000000000 */
[----:B------:R-:W-:Y:S01]  /*06e0*/  SHF.L.U32 R14, R14, 0x2, RZ ;  /* 0x000000020e0e7819 */ /* 0x000fe200000006ff */
[----:B------:R-:W-:Y:S01]  /*06f0*/  UMOV UR7, 0x3bf921fb ;  /* 0x3bf921fb00077882 */ /* 0x000fe20000000000 */
[----:B------:R-:W-:Y:S02]  /*0700*/  SHF.R.S32.HI R15, RZ, 0x1f, R25 ;  /* 0x0000001fff0f7819 */ /* 0x000fe40000011419 */
[----:B------:R-:W-:Y:S02]  /*0710*/  ISETP.GE.AND P0, PT, R0, RZ, PT ;  /* 0x000000ff0000720c */ /* 0x000fe40003f06270 */
[C---:B------:R-:W-:Y:S02]  /*0720*/  LOP3.LUT R14, R15.reuse, R14, RZ, 0x3c, !PT ;  /* 0x0000000e0f0e7212 */ /* 0x040fe400078e3cff */
[----:B------:R-:W-:-:S02]  /*0730*/  LOP3.LUT R15, R15, R25, RZ, 0x3c, !PT ;  /* 0x000000190f0f7212 */ /* 0x000fc400078e3cff */
[----:B------:R-:W-:Y:S02]  /*0740*/  SHF.R.U32.HI R18, RZ, 0x1e, R19 ;  /* 0x0000001eff127819 */ /* 0x000fe40000011613 */
[C---:B------:R-:W-:Y:S02]  /*0750*/  LOP3.LUT R24, R25.reuse, R0, RZ, 0x3c, !PT ;  /* 0x0000000019187212 */ /* 0x040fe400078e3cff */
[----:B------:R-:W0:Y:S01]  /*0760*/  I2F.F64.S64 R14, R14 ;  /* 0x0000000e000e7312 */ /* 0x000e220000301c00 */
[----:B------:R-:W-:Y:S02]  /*0770*/  LEA.HI R25, R25, R18, RZ, 0x1 ;  /* 0x0000001219197211 */ /* 0x000fe400078f08ff */
[----:B------:R-:W-:-:S03]  /*0780*/  ISETP.GE.AND P1, PT, R24, RZ, PT ;  /* 0x000000ff1800720c */ /* 0x000fc60003f26270 */
[----:B------:R-:W-:Y:S01]  /*0790*/  @!P0 IMAD.MOV R25, RZ, RZ, -R25 ;  /* 0x000000ffff198224 */ /* 0x000fe200078e0a19 */
[----:B0-----:R-:W-:-:S10]  /*07a0*/  DMUL R16, R14, UR6 ;  /* 0x000000060e107c28 */ /* 0x001fd40008000000 */
[----:B------:R-:W0:Y:S02]  /*07b0*/  F2F.F32.F64 R16, R16 ;  /* 0x0000001000107310 */ /* 0x000e240000301000 */
[----:B0-----:R-:W-:-:S07]  /*07c0*/  FSEL R18, -R16, R16, !P1 ;  /* 0x0000001010127208 */ /* 0x001fce0004800100 */
.L_x_4:
[----:B------:R-:W-:Y:S05]  /*07d0*/  BSYNC.RECONVERGENT B0 ;  /* 0x0000000000007941 */ /* 0x000fea0003800200 */
.L_x_3:
[----:B------:R-:W-:Y:S01]  /*07e0*/  LOP3.LUT R16, R25, 0x1, RZ, 0xc0, !PT ;  /* 0x0000000119107812 */ /* 0x000fe200078ec0ff */
[----:B------:R-:W-:Y:S02]  /*07f0*/  IMAD.MOV.U32 R14, RZ, RZ, 0x37cbac00 ;  /* 0x37cbac00ff0e7424 */ /* 0x000fe400078e00ff */
[----:B------:R-:W-:Y:S01]  /*0800*/  FMUL R15, R18, R18 ;  /* 0x00000012120f7220 */ /* 0x000fe20000400000 */
[----:B------:R-:W-:Y:S01]  /*0810*/  IMAD.MOV.U32 R19, RZ, RZ, 0x3effffff ;  /* 0x3effffffff137424 */ /* 0x000fe200078e00ff */
[----:B------:R-:W-:Y:S01]  /*0820*/  ISETP.NE.U32.AND P0, PT, R16, 0x1, PT ;  /* 0x000000011000780c */ /* 0x000fe20003f05070 */
[----:B------:R-:W-:Y:S02]  /*0830*/  IMAD.MOV.U32 R16, RZ, RZ, 0x3d2aaabb ;  /* 0x3d2aaabbff107424 */ /* 0x000fe400078e00ff */
[----:B------:R-:W-:Y:S01]  /*0840*/  FFMA R14, R15, R14, -0.0013887860113754868507 ;  /* 0xbab607ed0f0e7423 */ /* 0x000fe2000000000e */
[----:B------:R-:W-:Y:S01]  /*0850*/  ISETP.NE.AND P2, PT, R9, RZ, PT ;  /* 0x000000ff0900720c */ /* 0x000fe20003f45270 */
[----:B------:R-:W-:Y:S01]  /*0860*/  BSSY.RECONVERGENT B0, `(.L_x_8) ;  /* 0x0000060000007945 */ /* 0x000fe20003800200 */
[----:B------:R-:W-:Y:S01]  /*0870*/  LOP3.LUT P1, RZ, R25, 0x2, RZ, 0xc0, !PT ;  /* 0x0000000219ff7812 */ /* 0x000fe2000782c0ff */
[----:B------:R-:W-:Y:S01]  /*0880*/  IMAD.MOV.U32 R25, RZ, RZ, R6 ;  /* 0x000000ffff197224 */ /* 0x000fe200078e0006 */
[----:B------:R-:W-:-:S02]  /*0890*/  FSEL R14, R14, -0.00019574658654164522886, !P0 ;  /* 0xb94d41530e0e7808 */ /* 0x000fc40004000000 */
[----:B------:R-:W-:Y:S02]  /*08a0*/  FSEL R16, R16, 0.0083327032625675201416, !P0 ;  /* 0x3c0885e410107808 */ /* 0x000fe40004000000 */
[----:B------:R-:W-:Y:S01]  /*08b0*/  FSEL R24, R18, 1, P0 ;  /* 0x3f80000012187808 */ /* 0x000fe20000000000 */
[----:B------:R-:W-:Y:S01]  /*08c0*/  IMAD.MOV.U32 R18, RZ, RZ, R2 ;  /* 0x000000ffff127224 */ /* 0x000fe200078e0002 */
[----:B------:R-:W-:Y:S01]  /*08d0*/  FSEL R19, -R19, -0.16666662693023681641, !P0 ;  /* 0xbe2aaaa813137808 */ /* 0x000fe20004000100 */
[C---:B------:R-:W-:Y:S02]  /*08e0*/  FFMA R14, R15.reuse, R14, R16 ;  /* 0x0000000e0f0e7223 */ /* 0x040fe40000000010 */
[C---:B------:R-:W-:Y:S02]  /*08f0*/  FFMA R17, R15.reuse, R24, RZ ;  /* 0x000000180f117223 */ /* 0x040fe400000000ff */
[----:B------:R-:W-:-:S04]  /*0900*/  FFMA R14, R15, R14, R19 ;  /* 0x0000000e0f0e7223 */ /* 0x000fc80000000013 */
[----:B------:R-:W-:-:S04]  /*0910*/  FFMA R24, R17, R14, R24 ;  /* 0x0000000e11187223 */ /* 0x000fc80000000018 */
[----:B------:R-:W-:Y:S01]  /*0920*/  @P1 FADD R24, RZ, -R24 ;  /* 0x80000018ff181221 */ /* 0x000fe20000000000 */
[----:B------:R-:W-:Y:S06]  /*0930*/  @P2 BRA `(.L_x_9) ;  /* 0x0000000400482947 */ /* 0x000fec0003800000 */
[----:B------:R-:W0:Y:S01]  /*0940*/  LDC.64 R14, c[0x4][RZ] ;  /* 0x01000000ff0e7b82 */ /* 0x000e220000000a00 */
[----:B------:R-:W-:Y:S01]  /*0950*/  IMAD.MOV.U32 R25, RZ, RZ, RZ ;  /* 0x000000ffff197224 */ /* 0x000fe200078e00ff */
[----:B------:R-:W-:Y:S01]  /*0960*/  MOV R27, RZ ;  /* 0x000000ff001b7202 */ /* 0x000fe20000000f00 */
[----:B------:R-:W-:-:S06]  /*0970*/  UMOV UR5, URZ ;  /* 0x000000ff00057c82 */ /* 0x000fcc0008000000 */
.L_x_10:
[----:B0-----:R-:W-:-:S06]  /*0980*/  IMAD.WIDE.U32 R16, R27, 0x4, R14 ;  /* 0x000000041b107825 */ /* 0x001fcc00078e000e */
[----:B------:R-:W2:Y:S01]  /*0990*/  LDG.E.CONSTANT R16, desc[UR8][R16.64] ;  /* 0x0000000810107981 */ /* 0x000ea2000c1e9900 */
[C---:B------:R-:W-:Y:S02]  /*09a0*/  IMAD.SHL.U32 R26, R27.reuse, 0x4, RZ ;  /* 0x000000041b1a7824 */ /* 0x040fe400078e00ff */
[----:B------:R-:W-:-:S03]  /*09b0*/  VIADD R27, R27, 0x1 ;  /* 0x000000011b1b7836 */ /* 0x000fc60000000000 */
[C---:B------:R-:W-:Y:S02]  /*09c0*/  ISETP.EQ.AND P5, PT, R26.reuse, RZ, PT ;  /* 0x000000ff1a00720c */ /* 0x040fe40003fa2270 */
[C---:B------:R-:W-:Y:S02]  /*09d0*/  ISETP.EQ.AND P4, PT, R26.reuse, 0x4, PT ;  /* 0x000000041a00780c */ /* 0x040fe40003f82270 */
[C---:B------:R-:W-:Y:S02]  /*09e0*/  ISETP.EQ.AND P3, PT, R26.reuse, 0x8, PT ;  /* 0x000000081a00780c */ /* 0x040fe40003f62270 */
[C---:B------:R-:W-:Y:S02]  /*09f0*/  ISETP.EQ.AND P2, PT, R26.reuse, 0xc, PT ;  /* 0x0000000c1a00780c */ /* 0x040fe40003f42270 */
[----:B------:R-:W-:Y:S01]  /*0a00*/  ISETP.EQ.AND P1, PT, R26, 0x10, PT ;  /* 0x000000101a00780c */ /* 0x000fe20003f22270 */
[----:B--2---:R-:W-:-:S03]  /*0a10*/  IMAD.WIDE.U32 R18, R16, R5, RZ ;  /* 0x0000000510127225 */ /* 0x004fc600078e00ff */
[----:B------:R-:W-:-:S04]  /*0a20*/  IADD3 R18, P0, PT, R18, R25, RZ ;  /* 0x0000001912127210 */ /* 0x000fc80007f1e0ff */
[----:B------:R-:W-:Y:S01]  /*0a30*/  IADD3.X R25, PT, PT, R19, UR5, RZ, P0, !PT ;  /* 0x0000000513197c10 */ /* 0x000fe200087fe4ff */
[--C-:B------:R-:W-:Y:S01]  /*0a40*/  @P5 IMAD.MOV.U32 R10, RZ, RZ, R18.reuse ;  /* 0x000000ffff0a5224 */ /* 0x100fe200078e0012 */
[----:B------:R-:W-:Y:S01]  /*0a50*/  ISETP.NE.AND P5, PT, R27, 0x6, PT ;  /* 0x000000061b00780c */ /* 0x000fe20003fa5270 */
[--C-:B------:R-:W-:Y:S01]  /*0a60*/  @P4 IMAD.MOV.U32 R11, RZ, RZ, R18.reuse ;  /* 0x000000ffff0b4224 */ /* 0x100fe200078e0012 */
[----:B------:R-:W-:Y:S01]  /*0a70*/  ISETP.EQ.AND P0, PT, R26, 0x14, PT ;  /* 0x000000141a00780c */ /* 0x000fe20003f02270 */
[--C-:B------:R-:W-:Y:S02]  /*0a80*/  @P3 IMAD.MOV.U32 R20, RZ, RZ, R18.reuse ;  /* 0x000000ffff143224 */ /* 0x100fe400078e0012 */
[--C-:B------:R-:W-:Y:S02]  /*0a90*/  @P2 IMAD.MOV.U32 R21, RZ, RZ, R18.reuse ;  /* 0x000000ffff152224 */ /* 0x100fe400078e0012 */
[----:B------:R-:W-:-:S08]  /*0aa0*/  @P1 IMAD.MOV.U32 R22, RZ, RZ, R18 ;  /* 0x000000ffff161224 */ /* 0x000fd000078e0012 */
[----:B------:R-:W-:Y:S01]  /*0ab0*/  @P0 MOV R23, R18 ;  /* 0x0000001200170202 */ /* 0x000fe20000000f00 */
[----:B------:R-:W-:Y:S06]  /*0ac0*/  @P5 BRA `(.L_x_10) ;  /* 0xfffffffc00ac5947 */ /* 0x000fec000383ffff */
        /* <DEDUP_REMOVED lines=39> */
.L_x_12:
[----:B------:R-:W-:Y:S05]  /*0d40*/  BSYNC.RECONVERGENT B1 ;  /* 0x0000000000017941 */ /* 0x000fea0003800200 */
.L_x_11:
        /* <DEDUP_REMOVED lines=17> */
.L_x_9:
[----:B------:R-:W-:Y:S05]  /*0e60*/  BSYNC.RECONVERGENT B0 ;  /* 0x0000000000007941 */ /* 0x000fea0003800200 */
.L_x_8:
[----:B------:R-:W-:Y:S02]  /*0e70*/  IMAD.MOV.U32 R14, RZ, RZ, 0x37cbac00 ;  /* 0x37cbac00ff0e7424 */ /* 0x000fe400078e00ff */
[----:B------:R-:W-:Y:S01]  /*0e80*/  FMUL R15, R18, R18 ;  /* 0x00000012120f7220 */ /* 0x000fe20000400000 */
[----:B------:R-:W-:Y:S01]  /*0e90*/  LOP3.LUT R16, R25, 0x1, RZ, 0xc0, !PT ;  /* 0x0000000119107812 */ /* 0x000fe200078ec0ff */
[----:B------:R-:W-:Y:S01]  /*0ea0*/  IMAD.MOV.U32 R26, RZ, RZ, 0x3d2aaabb ;  /* 0x3d2aaabbff1a7424 */ /* 0x000fe200078e00ff */
[----:B------:R-:W-:Y:S01]  /*0eb0*/  UIADD3 UR4, UPT, UPT, UR4, 0x1, URZ ;  /* 0x0000000104047890 */ /* 0x000fe2000fffe0ff */
[----:B------:R-:W-:Y:S01]  /*0ec0*/  FFMA R14, R15, R14, -0.0013887860113754868507 ;  /* 0xbab607ed0f0e7423 */ /* 0x000fe2000000000e */
[----:B------:R-:W-:Y:S01]  /*0ed0*/  ISETP.NE.U32.AND P0, PT, R16, 0x1, PT ;  /* 0x000000011000780c */ /* 0x000fe20003f05070 */
[----:B------:R-:W-:Y:S01]  /*0ee0*/  VIADD R17, R25, 0x1 ;  /* 0x0000000119117836 */ /* 0x000fe20000000000 */
[----:B------:R-:W-:Y:S01]  /*0ef0*/  UISETP.NE.AND UP0, UPT, UR4, 0x3e8, UPT ;  /* 0x000003e80400788c */ /* 0x000fe2000bf05270 */
[----:B------:R-:W-:Y:S01]  /*0f00*/  IMAD.MOV.U32 R19, RZ, RZ, 0x3effffff ;  /* 0x3effffffff137424 */ /* 0x000fe200078e00ff */
[----:B------:R-:W-:-:S02]  /*0f10*/  FSEL R16, R14, -0.00019574658654164522886, P0 ;  /* 0xb94d41530e107808 */ /* 0x000fc40000000000 */
[----:B------:R-:W-:Y:S02]  /*0f20*/  FSEL R26, R26, 0.0083327032625675201416, P0 ;  /* 0x3c0885e41a1a7808 */ /* 0x000fe40000000000 */
[----:B------:R-:W-:Y:S02]  /*0f30*/  LOP3.LUT P1, RZ, R17, 0x2, RZ, 0xc0, !PT ;  /* 0x0000000211ff7812 */ /* 0x000fe4000782c0ff */
[----:B------:R-:W-:Y:S01]  /*0f40*/  FSEL R14, R18, 1, !P0 ;  /* 0x3f800000120e7808 */ /* 0x000fe20004000000 */
[----:B------:R-:W-:Y:S01]  /*0f50*/  FFMA R16, R15, R16, R26 ;  /* 0x000000100f107223 */ /* 0x000fe2000000001a */
[----:B------:R-:W-:-:S03]  /*0f60*/  FSEL R19, -R19, -0.16666662693023681641, P0 ;  /* 0xbe2aaaa813137808 */ /* 0x000fc60000000100 */
[C---:B------:R-:W-:Y:S02]  /*0f70*/  FFMA R17, R15.reuse, R14, RZ ;  /* 0x0000000e0f117223 */ /* 0x040fe400000000ff */
[----:B------:R-:W-:-:S04]  /*0f80*/  FFMA R16, R15, R16, R19 ;  /* 0x000000100f107223 */ /* 0x000fc80000000013 */
[----:B------:R-:W-:-:S04]  /*0f90*/  FFMA R14, R17, R16, R14 ;  /* 0x00000010110e7223 */ /* 0x000fc8000000000e */
[----:B------:R-:W-:-:S04]  /*0fa0*/  @P1 FADD R14, RZ, -R14 ;  /* 0x8000000eff0e1221 */ /* 0x000fc80000000000 */
[----:B------:R-:W-:Y:S01]  /*0fb0*/  FFMA R3, R24, R14, R3 ;  /* 0x0000000e18037223 */ /* 0x000fe20000000003 */
[----:B------:R-:W-:Y:S06]  /*0fc0*/  BRA.U UP0, `(.L_x_13) ;  /* 0xfffffff100947547 */ /* 0x000fec000b83ffff */
[----:B------:R-:W-:Y:S01]  /*0fd0*/  STG.E desc[UR8][R12.64], R3 ;  /* 0x000000030c007986 */ /* 0x000fe2000c101908 */
[----:B------:R-:W-:Y:S05]  /*0fe0*/  EXIT ;  /* 0x000000000000794d */ /* 0x000fea0003800000 */
.L_x_14:
        /* <DEDUP_REMOVED lines=9> */
.L_x_22:


//--------------------- .text._Z20matrixMultiplyKernelPfS_S_i --------------------------
	.section	.text._Z20matrixMultiplyKernelPfS_S_i,"ax",@progbits
	.align	128
        .global         _Z20matrixMultiplyKernelPfS_S_i
        .type           _Z20matrixMultiplyKernelPfS_S_i,@function
        .size           _Z20matrixMultiplyKernelPfS_S_i,(.L_x_23 - _Z20matrixMultiplyKernelPfS_S_i)
        .other          _Z20matrixMultiplyKernelPfS_S_i,@"STO_CUDA_ENTRY STV_DEFAULT"
_Z20matrixMultiplyKernelPfS_S_i:
.text._Z20matrixMultiplyKernelPfS_S_i:
[----:B------:R-:W-:Y:S01]  /*0000*/  LDC R1, c[0x0][0x37c] ;  /* 0x0000df00ff017b82 */ /* 0x000fe20000000800 */
[----:B------:R-:W0:Y:S07]  /*0010*/  S2R R3, SR_TID.X ;  /* 0x0000000000037919 */ /* 0x000e2e0000002100 */
[----:B------:R-:W0:Y:S01]  /*0020*/  LDC R0, c[0x0][0x360] ;  /* 0x0000d800ff007b82 */ /* 0x000e220000000800 */
[----:B------:R-:W1:Y:S01]  /*0030*/  LDCU UR20, c[0x0][0x398] ;  /* 0x00007300ff1477ac */ /* 0x000e620008000800 */
[----:B------:R-:W2:Y:S06]  /*0040*/  S2R R2, SR_TID.Y ;  /* 0x0000000000027919 */ /* 0x000eac0000002200 */
[----:B------:R-:W0:Y:S08]  /*0050*/  S2UR UR4, SR_CTAID.X ;  /* 0x00000000000479c3 */ /* 0x000e300000002500 */
[----:B------:R-:W2:Y:S08]  /*0060*/  S2UR UR5, SR_CTAID.Y ;  /* 0x00000000000579c3 */ /* 0x000eb00000002600 */
[----:B------:R-:W2:Y:S01]  /*0070*/  LDC R13, c[0x0][0x364] ;  /* 0x0000d900ff0d7b82 */ /* 0x000ea20000000800 */
[----:B0-----:R-:W-:-:S02]  /*0080*/  IMAD R0, R0, UR4, R3 ;  /* 0x0000000400007c24 */ /* 0x001fc4000f8e0203 */
[----:B--2---:R-:W-:-:S05]  /*0090*/  IMAD R13, R13, UR5, R2 ;  /* 0x000000050d0d7c24 */ /* 0x004fca000f8e0202 */
[----:B------:R-:W-:-:S04]  /*00a0*/  VIMNMX R2, PT, PT, R0, R13, !PT ;  /* 0x0000000d00027248 */ /* 0x000fc80007fe0100 */
[----:B-1----:R-:W-:-:S13]  /*00b0*/  ISETP.GE.AND P0, PT, R2, UR20, PT ;  /* 0x0000001402007c0c */ /* 0x002fda000bf06270 */
[----:B------:R-:W-:Y:S05]  /*00c0*/  @P0 EXIT ;  /* 0x000000000000094d */ /* 0x000fea0003800000 */
[----:B------:R-:W-:Y:S01]  /*00d0*/  UISETP.GE.U32.AND UP0, UPT, UR20, 0x8, UPT ;  /* 0x000000081400788c */ /* 0x000fe2000bf06070 */
[----:B------:R-:W-:Y:S02]  /*00e0*/  HFMA2 R12, -RZ, RZ, 0, 0 ;  /* 0x00000000ff0c7431 */ /* 0x000fe400000001ff */
[----:B------:R-:W-:Y:S01]  /*00f0*/  IMAD R13, R13, UR20, RZ ;  /* 0x000000140d0d7c24 */ /* 0x000fe2000f8e02ff */
[----:B------:R-:W-:Y:S01]  /*0100*/  UMOV UR4, URZ ;  /* 0x000000ff00047c82 */ /* 0x000fe20008000000 */
[----:B------:R-:W0:Y:S04]  /*0110*/  LDCU.64 UR18, c[0x0][0x358] ;  /* 0x00006b00ff1277ac */ /* 0x000e280008000a00 */
[----:B------:R-:W-:Y:S05]  /*0120*/  BRA.U !UP0, `(.L_x_15) ;  /* 0x0000000508047547 */ /* 0x000fea000b800000 */
[----:B------:R-:W1:Y:S01]  /*0130*/  LDCU.128 UR24, c[0x0][0x380] ;  /* 0x00007000ff1877ac */ /* 0x000e620008000c00 */
[----:B------:R-:W-:Y:S02]  /*0140*/  MOV R12, RZ ;  /* 0x000000ff000c7202 */ /* 0x000fe40000000f00 */
[----:B------:R-:W-:Y:S01]  /*0150*/  MOV R14, R0 ;  /* 0x00000000000e7202 */ /* 0x000fe20000000f00 */
[----:B------:R-:W-:-:S04]  /*0160*/  ULOP3.LUT UR4, UR20, 0x7ffffff8, URZ, 0xc0, !UPT ;  /* 0x7ffffff814047892 */ /* 0x000fc8000f8ec0ff */
[----:B------:R-:W-:Y:S01]  /*0170*/  UIADD3 UR5, UPT, UPT, -UR4, URZ, URZ ;  /* 0x000000ff04057290 */ /* 0x000fe2000fffe1ff */
[----:B-1----:R-:W-:Y:S01]  /*0180*/  MOV R2, UR24 ;  /* 0x0000001800027c02 */ /* 0x002fe20008000f00 */
[----:B------:R-:W-:Y:S01]  /*0190*/  UIMAD.WIDE UR6, UR20, 0x8, UR26 ;  /* 0x00000008140678a5 */ /* 0x000fe2000f8e021a */
[----:B------:R-:W-:Y:S01]  /*01a0*/  MOV R3, UR25 ;  /* 0x0000001900037c02 */ /* 0x000fe20008000f00 */
[----:B------:R-:W-:Y:S02]  /*01b0*/  UIMAD.WIDE UR8, UR20, 0xc, UR26 ;  /* 0x0000000c140878a5 */ /* 0x000fe4000f8e021a */
[----:B------:R-:W-:Y:S01]  /*01c0*/  UIMAD.WIDE UR10, UR20, 0x10, UR26 ;  /* 0x00000010140a78a5 */ /* 0x000fe2000f8e021a */
[----:B------:R-:W-:Y:S01]  /*01d0*/  IMAD.WIDE.U32 R2, R13, 0x4, R2 ;  /* 0x000000040d027825 */ /* 0x000fe200078e0002 */
[----:B------:R-:W-:Y:S02]  /*01e0*/  UIMAD.WIDE UR12, UR20, 0x14, UR26 ;  /* 0x00000014140c78a5 */ /* 0x000fe4000f8e021a */
[----:B------:R-:W-:Y:S01]  /*01f0*/  UIMAD.WIDE UR14, UR20, 0x18, UR26 ;  /* 0x00000018140e78a5 */ /* 0x000fe2000f8e021a */
[----:B------:R-:W-:Y:S01]  /*0200*/  IADD3 R2, P0, PT, R2, 0x10, RZ ;  /* 0x0000001002027810 */ /* 0x000fe20007f1e0ff */
[----:B------:R-:W-:-:S03]  /*0210*/  UIMAD.WIDE UR16, UR20, 0x1c, UR26 ;  /* 0x0000001c141078a5 */ /* 0x000fc6000f8e021a */
[----:B------:R-:W-:-:S09]  /*0220*/  IADD3.X R3, PT, PT, RZ, R3, RZ, P0, !PT ;  /* 0x00000003ff037210 */ /* 0x000fd200007fe4ff */
.L_x_16:
[----:B------:R-:W-:Y:S01]  /*0230*/  UIMAD.WIDE UR22, UR20, 0x4, UR26 ;  /* 0x00000004141678a5 */ /* 0x000fe2000f8e021a */
[----:B------:R-:W-:Y:S02]  /*0240*/  IMAD.MOV.U32 R23, RZ, RZ, 0x4 ;  /* 0x00000004ff177424 */ /* 0x000fe400078e00ff */
[----:B------:R-:W-:Y:S01]  /*0250*/  HFMA2 R11, -RZ, RZ, 0, 2.384185791015625e-07 ;  /* 0x00000004ff0b7431 */ /* 0x000fe200000001ff */
[----:B------:R-:W-:Y:S01]  /*0260*/  MOV R25, 0x4 ;  /* 0x0000000400197802 */ /* 0x000fe20000000f00 */
[----:B0-----:R-:W2:Y:S01]  /*0270*/  LDG.E R21, desc[UR18][R2.64+-0x10] ;  /* 0xfffff01202157981 */ /* 0x001ea2000c1e1900 */
[C---:B------:R-:W-:Y:S01]  /*0280*/  IMAD.WIDE R22, R14.reuse, R23, UR26 ;  /* 0x0000001a0e167e25 */ /* 0x040fe2000f8e0217 */
[----:B------:R-:W-:Y:S02]  /*0290*/  MOV R8, UR22 ;  /* 0x0000001600087c02 */ /* 0x000fe40008000f00 */
[----:B------:R-:W-:Y:S01]  /*02a0*/  MOV R9, UR23 ;  /* 0x0000001700097c02 */ /* 0x000fe20008000f00 */
[----:B------:R-:W3:Y:S02]  /*02b0*/  LDG.E R19, desc[UR18][R2.64+-0xc] ;  /* 0xfffff41202137981 */ /* 0x000ee4000c1e1900 */
[----:B------:R-:W-:-:S02]  /*02c0*/  IMAD.WIDE R8, R14, 0x4, R8 ;  /* 0x000000040e087825 */ /* 0x000fc400078e0208 */
[----:B------:R-:W2:Y:S01]  /*02d0*/  LDG.E R22, desc[UR18][R22.64] ;  /* 0x0000001216167981 */ /* 0x000ea2000c1e1900 */
[----:B------:R-:W-:Y:S01]  /*02e0*/  MOV R5, 0x4 ;  /* 0x0000000400057802 */ /* 0x000fe20000000f00 */
[C---:B------:R-:W-:Y:S02]  /*02f0*/  IMAD.WIDE R24, R14.reuse, R25, UR6 ;  /* 0x000000060e187e25 */ /* 0x040fe4000f8e0219 */
[----:B------:R0:W3:Y:S02]  /*0300*/  LDG.E R20, desc[UR18][R8.64] ;  /* 0x0000001208147981 */ /* 0x0000e4000c1e1900 */
[----:B------:R-:W-:Y:S02]  /*0310*/  IMAD.WIDE R10, R14, R11, UR8 ;  /* 0x000000080e0a7e25 */ /* 0x000fe4000f8e020b */
[----:B------:R-:W4:Y:S04]  /*0320*/  LDG.E R18, desc[UR18][R24.64] ;  /* 0x0000001218127981 */ /* 0x000f28000c1e1900 */
[----:B------:R-:W4:Y:S01]  /*0330*/  LDG.E R17, desc[UR18][R2.64+-0x8] ;  /* 0xfffff81202117981 */ /* 0x000f22000c1e1900 */
[----:B0-----:R-:W-:-:S02]  /*0340*/  HFMA2 R9, -RZ, RZ, 0, 2.384185791015625e-07 ;  /* 0x00000004ff097431 */ /* 0x001fc400000001ff */
[----:B------:R-:W-:Y:S01]  /*0350*/  IMAD.MOV.U32 R7, RZ, RZ, 0x4 ;  /* 0x00000004ff077424 */ /* 0x000fe200078e00ff */
[----:B------:R0:W5:Y:S01]  /*0360*/  LDG.E R16, desc[UR18][R10.64] ;  /* 0x000000120a107981 */ /* 0x000162000c1e1900 */
[----:B------:R-:W-:-:S03]  /*0370*/  IMAD.WIDE R4, R14, R5, UR10 ;  /* 0x0000000a0e047e25 */ /* 0x000fc6000f8e0205 */
[----:B------:R-:W5:Y:S01]  /*0380*/  LDG.E R15, desc[UR18][R2.64+-0x4] ;  /* 0xfffffc12020f7981 */ /* 0x000f62000c1e1900 */
[C---:B------:R-:W-:Y:S01]  /*0390*/  IMAD.WIDE R6, R14.reuse, R7, UR12 ;  /* 0x0000000c0e067e25 */ /* 0x040fe2000f8e0207 */
[----:B------:R-:W-:Y:S02]  /*03a0*/  MOV R27, 0x4 ;  /* 0x00000004001b7802 */ /* 0x000fe40000000f00 */
[----:B------:R1:W5:Y:S01]  /*03b0*/  LDG.E R4, desc[UR18][R4.64] ;  /* 0x0000001204047981 */ /* 0x000362000c1e1900 */
[----:B------:R-:W-:-:S03]  /*03c0*/  IMAD.WIDE R8, R14, R9, UR14 ;  /* 0x0000000e0e087e25 */ /* 0x000fc6000f8e0209 */
[----:B------:R-:W5:Y:S01]  /*03d0*/  LDG.E R23, desc[UR18][R2.64] ;  /* 0x0000001202177981 */ /* 0x000f62000c1e1900 */
[----:B0-----:R-:W-:-:S03]  /*03e0*/  IMAD.WIDE R10, R14, R27, UR16 ;  /* 0x000000100e0a7e25 */ /* 0x001fc6000f8e021b */
[----:B------:R-:W5:Y:S04]  /*03f0*/  LDG.E R7, desc[UR18][R6.64] ;  /* 0x0000001206077981 */ /* 0x000f68000c1e1900 */
[----:B------:R-:W5:Y:S04]  /*0400*/  LDG.E R24, desc[UR18][R2.64+0x4] ;  /* 0x0000041202187981 */ /* 0x000f68000c1e1900 */
[----:B------:R-:W5:Y:S04]  /*0410*/  LDG.E R8, desc[UR18][R8.64] ;  /* 0x0000001208087981 */ /* 0x000f68000c1e1900 */
[----:B------:R-:W5:Y:S04]  /*0420*/  LDG.E R25, desc[UR18][R2.64+0x8] ;  /* 0x0000081202197981 */ /* 0x000f68000c1e1900 */
[----:B------:R-:W5:Y:S04]  /*0430*/  LDG.E R10, desc[UR18][R10.64] ;  /* 0x000000120a0a7981 */ /* 0x000f68000c1e1900 */
[----:B------:R0:W5:Y:S01]  /*0440*/  LDG.E R27, desc[UR18][R2.64+0xc] ;  /* 0x00000c12021b7981 */ /* 0x000162000c1e1900 */
[----:B------:R-:W-:-:S04]  /*0450*/  UIADD3 UR5, UPT, UPT, UR5, 0x8, URZ ;  /* 0x0000000805057890 */ /* 0x000fc8000fffe0ff */
[----:B------:R-:W-:Y:S01]  /*0460*/  UISETP.NE.AND UP0, UPT, UR5, URZ, UPT ;  /* 0x000000ff0500728c */ /* 0x000fe2000bf05270 */
[----:B-1----:R-:W-:Y:S02]  /*0470*/  MOV R5, UR20 ;  /* 0x0000001400057c02 */ /* 0x002fe40008000f00 */
[----:B0-----:R-:W-:Y:S02]  /*0480*/  IADD3 R2, P0, PT, R2, 0x20, RZ ;  /* 0x0000002002027810 */ /* 0x001fe40007f1e0ff */
[----:B------:R-:W-:Y:S02]  /*0490*/  LEA R14, R5, R14, 0x3 ;  /* 0x0000000e050e7211 */ /* 0x000fe400078e18ff */
[----:B------:R-:W-:Y:S01]  /*04a0*/  IADD3.X R3, PT, PT, RZ, R3, RZ, P0, !PT ;  /* 0x00000003ff037210 */ /* 0x000fe200007fe4ff */
[----:B--2---:R-:W-:-:S04]  /*04b0*/  FFMA R22, R21, R22, R12 ;  /* 0x0000001615167223 */ /* 0x004fc8000000000c */
[----:B---3--:R-:W-:-:S04]  /*04c0*/  FFMA R20, R19, R20, R22 ;  /* 0x0000001413147223 */ /* 0x008fc80000000016 */
[----:B----4-:R-:W-:-:S04]  /*04d0*/  FFMA R18, R17, R18, R20 ;  /* 0x0000001211127223 */ /* 0x010fc80000000014 */
[----:B-----5:R-:W-:-:S04]  /*04e0*/  FFMA R16, R15, R16, R18 ;  /* 0x000000100f107223 */ /* 0x020fc80000000012 */
[----:B------:R-:W-:-:S04]  /*04f0*/  FFMA R23, R23, R4, R16 ;  /* 0x0000000417177223 */ /* 0x000fc80000000010 */
[----:B------:R-:W-:-:S04]  /*0500*/  FFMA R24, R24, R7, R23 ;  /* 0x0000000718187223 */ /* 0x000fc80000000017 */
[----:B------:R-:W-:-:S04]  /*0510*/  FFMA R8, R25, R8, R24 ;  /* 0x0000000819087223 */ /* 0x000fc80000000018 */
[----:B------:R-:W-:Y:S01]  /*0520*/  FFMA R12, R27, R10, R8 ;  /* 0x0000000a1b0c7223 */ /* 0x000fe20000000008 */
[----:B------:R-:W-:Y:S06]  /*0530*/  BRA.U UP0, `(.L_x_16) ;  /* 0xfffffffd003c7547 */ /* 0x000fec000b83ffff */
.L_x_15:
[----:B------:R-:W-:-:S04]  /*0540*/  ULOP3.LUT UR6, UR20, 0x7, URZ, 0xc0, !UPT ;  /* 0x0000000714067892 */ /* 0x000fc8000f8ec0ff */
[----:B------:R-:W-:-:S09]  /*0550*/  UISETP.NE.AND UP0, UPT, UR6, URZ, UPT ;  /* 0x000000ff0600728c */ /* 0x000fd2000bf05270 */
[----:B------:R-:W-:Y:S05]  /*0560*/  BRA.U !UP0, `(.L_x_17) ;  /* 0x0000000508387547 */ /* 0x000fea000b800000 */
[----:B------:R-:W-:Y:S02]  /*0570*/  UISETP.GE.U32.AND UP0, UPT, UR6, 0x4, UPT ;  /* 0x000000040600788c */ /* 0x000fe4000bf06070 */
[----:B------:R-:W-:-:S04]  /*0580*/  ULOP3.LUT UR5, UR20, 0x3, URZ, 0xc0, !UPT ;  /* 0x0000000314057892 */ /* 0x000fc8000f8ec0ff */
[----:B------:R-:W-:-:S03]  /*0590*/  UISETP.NE.AND UP1, UPT, UR5, URZ, UPT ;  /* 0x000000ff0500728c */ /* 0x000fc6000bf25270 */
[----:B------:R-:W-:Y:S08]  /*05a0*/  BRA.U !UP0, `(.L_x_18) ;  /* 0x00000001087c7547 */ /* 0x000ff0000b800000 */
[----:B------:R-:W1:Y:S01]  /*05b0*/  LDC.64 R6, c[0x0][0x388] ;  /* 0x0000e200ff067b82 */ /* 0x000e620000000a00 */
[----:B------:R-:W2:Y:S01]  /*05c0*/  LDCU.64 UR6, c[0x0][0x380] ;  /* 0x00007000ff0677ac */ /* 0x000ea20008000a00 */
[----:B------:R-:W-:Y:S01]  /*05d0*/  IMAD.U32 R9, RZ, RZ, UR4 ;  /* 0x00000004ff097e24 */ /* 0x000fe2000f8e00ff */
[C---:B------:R-:W-:Y:S02]  /*05e0*/  IADD3 R3, PT, PT, R13.reuse, UR4, RZ ;  /* 0x000000040d037c10 */ /* 0x040fe4000fffe0ff */
[----:B------:R-:W-:Y:S01]  /*05f0*/  IADD3 R10, P0, PT, R13, UR4, RZ ;  /* 0x000000040d0a7c10 */ /* 0x000fe2000ff1e0ff */
[----:B------:R-:W-:Y:S01]  /*0600*/  IMAD R9, R9, UR20, R0 ;  /* 0x0000001409097c24 */ /* 0x000fe2000f8e0200 */
[----:B------:R-:W-:Y:S01]  /*0610*/  MOV R11, UR20 ;  /* 0x00000014000b7c02 */ /* 0x000fe20008000f00 */
[----:B------:R-:W3:Y:S01]  /*0620*/  LDC.64 R4, c[0x0][0x380] ;  /* 0x0000e000ff047b82 */ /* 0x000ee20000000a00 */
[----:B------:R-:W-:Y:S01]  /*0630*/  MOV R15, UR20 ;  /* 0x00000014000f7c02 */ /* 0x000fe20008000f00 */
[----:B-1----:R-:W-:Y:S01]  /*0640*/  IMAD.WIDE R6, R9, 0x4, R6 ;  /* 0x0000000409067825 */ /* 0x002fe200078e0206 */
[----:B------:R-:W-:-:S05]  /*0650*/  MOV R9, UR20 ;  /* 0x0000001400097c02 */ /* 0x000fca0008000f00 */
[----:B------:R-:W-:Y:S02]  /*0660*/  IMAD.WIDE R8, R9, 0x4, R6 ;  /* 0x0000000409087825 */ /* 0x000fe400078e0206 */
[----:B0-----:R-:W4:Y:S02]  /*0670*/  LDG.E R6, desc[UR18][R6.64] ;  /* 0x0000001206067981 */ /* 0x001f24000c1e1900 */
[----:B---3--:R-:W-:Y:S01]  /*0680*/  IMAD.WIDE.U32 R4, R3, 0x4, R4 ;  /* 0x0000000403047825 */ /* 0x008fe200078e0004 */
[----:B------:R-:W-:Y:S01]  /*0690*/  IADD3.X R3, PT, PT, RZ, RZ, RZ, P0, !PT ;  /* 0x000000ffff037210 */ /* 0x000fe200007fe4ff */
[----:B------:R-:W3:Y:S01]  /*06a0*/  LDG.E R17, desc[UR18][R8.64] ;  /* 0x0000001208117981 */ /* 0x000ee2000c1e1900 */
[----:B--2---:R-:W-:-:S03]  /*06b0*/  LEA R2, P0, R10, UR6, 0x2 ;  /* 0x000000060a027c11 */ /* 0x004fc6000f8010ff */
[----:B------:R-:W4:Y:S01]  /*06c0*/  LDG.E R5, desc[UR18][R4.64] ;  /* 0x0000001204057981 */ /* 0x000f22000c1e1900 */
[----:B------:R-:W-:Y:S01]  /*06d0*/  LEA.HI.X R3, R10, UR7, R3, 0x2, P0 ;  /* 0x000000070a037c11 */ /* 0x000fe200080f1403 */
[----:B------:R-:W-:-:S04]  /*06e0*/  IMAD.WIDE R10, R11, 0x4, R8 ;  /* 0x000000040b0a7825 */ /* 0x000fc800078e0208 */
[----:B------:R-:W3:Y:S01]  /*06f0*/  LDG.E R16, desc[UR18][R2.64+0x4] ;  /* 0x0000041202107981 */ /* 0x000ee2000c1e1900 */
[----:B------:R-:W-:-:S03]  /*0700*/  IMAD.WIDE R14, R15, 0x4, R10 ;  /* 0x000000040f0e7825 */ /* 0x000fc600078e020a */
[----:B------:R-:W2:Y:S04]  /*0710*/  LDG.E R19, desc[UR18][R10.64] ;  /* 0x000000120a137981 */ /* 0x000ea8000c1e1900 */
[----:B------:R-:W2:Y:S04]  /*0720*/  LDG.E R18, desc[UR18][R2.64+0x8] ;  /* 0x0000081202127981 */ /* 0x000ea8000c1e1900 */
[----:B------:R-:W5:Y:S04]  /*0730*/  LDG.E R20, desc[UR18][R2.64+0xc] ;  /* 0x00000c1202147981 */ /* 0x000f68000c1e1900 */
[----:B------:R-:W5:Y:S01]  /*0740*/  LDG.E R14, desc[UR18][R14.64] ;  /* 0x000000120e0e7981 */ /* 0x000f62000c1e1900 */
[----:B------:R-:W-:Y:S01]  /*0750*/  UIADD3 UR4, UPT, UPT, UR4, 0x4, URZ ;  /* 0x0000000404047890 */ /* 0x000fe2000fffe0ff */
[----:B----4-:R-:W-:-:S04]  /*0760*/  FFMA R5, R5, R6, R12 ;  /* 0x0000000605057223 */ /* 0x010fc8000000000c */
[----:B---3--:R-:W-:-:S04]  /*0770*/  FFMA R5, R16, R17, R5 ;  /* 0x0000001110057223 */ /* 0x008fc80000000005 */
[----:B--2---:R-:W-:-:S04]  /*0780*/  FFMA R5, R18, R19, R5 ;  /* 0x0000001312057223 */ /* 0x004fc80000000005 */
[----:B-----5:R-:W-:-:S07]  /*0790*/  FFMA R12, R20, R14, R5 ;  /* 0x0000000e140c7223 */ /* 0x020fce0000000005 */
.L_x_18:
[----:B------:R-:W-:Y:S05]  /*07a0*/  BRA.U !UP1, `(.L_x_17) ;  /* 0x0000000109a87547 */ /* 0x000fea000b800000 */
[----:B------:R-:W-:Y:S01]  /*07b0*/  UISETP.NE.AND UP0, UPT, UR5, 0x1, UPT ;  /* 0x000000010500788c */ /* 0x000fe2000bf05270 */
[----:B------:R-:W-:Y:S01]  /*07c0*/  MOV R7, UR4 ;  /* 0x0000000400077c02 */ /* 0x000fe20008000f00 */
[----:B------:R-:W-:Y:S02]  /*07d0*/  ULOP3.LUT UR5, UR20, 0x1, URZ, 0xc0, !UPT ;  /* 0x0000000114057892 */ /* 0x000fe4000f8ec0ff */
[----:B------:R-:W-:Y:S02]  /*07e0*/  MOV R15, UR20 ;  /* 0x00000014000f7c02 */ /* 0x000fe40008000f00 */
[----:B------:R-:W-:Y:S01]  /*07f0*/  UISETP.NE.U32.AND UP1, UPT, UR5, 0x1, UPT ;  /* 0x000000010500788c */ /* 0x000fe2000bf25070 */
[----:B------:R-:W-:-:S04]  /*0800*/  PLOP3.LUT P1, PT, PT, PT, UP0, 0x80, 0x8 ;  /* 0x000000000008781c */ /* 0x000fc80003f2f008 */
[----:B------:R-:W1:Y:S01]  /*0810*/  @UP0 LDCU.128 UR8, c[0x0][0x380] ;  /* 0x00007000ff0807ac */ /* 0x000e620008000c00 */
[----:B------:R-:W-:Y:S01]  /*0820*/  PLOP3.LUT P0, PT, PT, PT, UP1, 0x80, 0x8 ;  /* 0x000000000008781c */ /* 0x000fe20003f0f018 */
[----:B------:R-:W2:Y:S04]  /*0830*/  @UP0 LDCU.64 UR6, c[0x0][0x380] ;  /* 0x00007000ff0607ac */ /* 0x000ea80008000a00 */
[----:B------:R-:W3:Y:S03]  /*0840*/  @!UP1 LDCU.128 UR12, c[0x0][0x380] ;  /* 0x00007000ff0c97ac */ /* 0x000ee60008000c00 */
[C---:B------:R-:W-:Y:S02]  /*0850*/  @P1 IADD3 R3, PT, PT, R13.reuse, UR4, RZ ;  /* 0x000000040d031c10 */ /* 0x040fe4000fffe0ff */
[----:B------:R-:W-:Y:S01]  /*0860*/  @P1 IADD3 R6, P2, PT, R13, UR4, RZ ;  /* 0x000000040d061c10 */ /* 0x000fe2000ff5e0ff */
[----:B------:R-:W-:Y:S01]  /*0870*/  @UP0 UIADD3 UR4, UPT, UPT, UR4, 0x2, URZ ;  /* 0x0000000204040890 */ /* 0x000fe2000fffe0ff */
[----:B-1----:R-:W-:Y:S01]  /*0880*/  MOV R11, UR9 ;  /* 0x00000009000b7c02 */ /* 0x002fe20008000f00 */
[----:B------:R-:W-:Y:S01]  /*0890*/  IMAD.U32 R10, RZ, RZ, UR8 ;  /* 0x00000008ff0a7e24 */ /* 0x000fe2000f8e00ff */
[----:B------:R-:W-:-:S02]  /*08a0*/  MOV R4, UR10 ;  /* 0x0000000a00047c02 */ /* 0x000fc40008000f00 */
[----:B------:R-:W-:Y:S01]  /*08b0*/  MOV R5, UR11 ;  /* 0x0000000b00057c02 */ /* 0x000fe20008000f00 */
[----:B------:R-:W-:-:S04]  /*08c0*/  @P1 IMAD.WIDE.U32 R10, R3, 0x4, R10 ;  /* 0x00000004030a1825 */ /* 0x000fc800078e000a */
[----:B------:R-:W-:Y:S01]  /*08d0*/  @P1 IMAD R3, R7, UR20, R0 ;  /* 0x0000001407031c24 */ /* 0x000fe2000f8e0200 */
[----:B------:R-:W-:Y:S01]  /*08e0*/  @P1 IADD3.X R7, PT, PT, RZ, RZ, RZ, P2, !PT ;  /* 0x000000ffff071210 */ /* 0x000fe200017fe4ff */
[----:B------:R-:W-:Y:S01]  /*08f0*/  IMAD.U32 R19, RZ, RZ, UR4 ;  /* 0x00000004ff137e24 */ /* 0x000fe2000f8e00ff */
[C---:B--2---:R-:W-:Y:S01]  /*0900*/  @P1 LEA R2, P2, R6.reuse, UR6, 0x2 ;  /* 0x0000000606021c11 */ /* 0x044fe2000f8410ff */
[----:B------:R-:W-:Y:S01]  /*0910*/  @P1 IMAD.WIDE R4, R3, 0x4, R4 ;  /* 0x0000000403041825 */ /* 0x000fe200078e0204 */
[----:B------:R-:W-:Y:S01]  /*0920*/  @!P0 IADD3 R17, PT, PT, R13, UR4, RZ ;  /* 0x000000040d118c10 */ /* 0x000fe2000fffe0ff */
[----:B0-----:R-:W2:Y:S01]  /*0930*/  @P1 LDG.E R11, desc[UR18][R10.64] ;  /* 0x000000120a0b1981 */ /* 0x001ea2000c1e1900 */
[----:B------:R-:W-:Y:S01]  /*0940*/  @P1 LEA.HI.X R3, R6, UR7, R7, 0x2, P2 ;  /* 0x0000000706031c11 */ /* 0x000fe200090f1407 */
[----:B------:R-:W-:Y:S01]  /*0950*/  @!P0 IMAD R19, R19, UR20, R0 ;  /* 0x0000001413138c24 */ /* 0x000fe2000f8e0200 */
[----:B---3--:R-:W-:Y:S01]  /*0960*/  MOV R6, UR12 ;  /* 0x0000000c00067c02 */ /* 0x008fe20008000f00 */
[----:B------:R-:W-:Y:S01]  /*0970*/  @P1 IMAD.WIDE R14, R15, 0x4, R4 ;  /* 0x000000040f0e1825 */ /* 0x000fe200078e0204 */
[----:B------:R-:W-:Y:S01]  /*0980*/  MOV R7, UR13 ;  /* 0x0000000d00077c02 */ /* 0x000fe20008000f00 */
[----:B------:R-:W2:Y:S01]  /*0990*/  @P1 LDG.E R4, desc[UR18][R4.64] ;  /* 0x0000001204041981 */ /* 0x000ea2000c1e1900 */
[----:B------:R-:W-:-:S02]  /*09a0*/  MOV R8, UR14 ;  /* 0x0000000e00087c02 */ /* 0x000fc40008000f00 */
[----:B------:R-:W-:Y:S01]  /*09b0*/  MOV R9, UR15 ;  /* 0x0000000f00097c02 */ /* 0x000fe20008000f00 */
[----:B------:R-:W-:Y:S01]  /*09c0*/  @!P0 IMAD.WIDE.U32 R6, R17, 0x4, R6 ;  /* 0x0000000411068825 */ /* 0x000fe200078e0006 */
[----:B------:R-:W3:Y:S03]  /*09d0*/  @P1 LDG.E R14, desc[UR18][R14.64] ;  /* 0x000000120e0e1981 */ /* 0x000ee6000c1e1900 */
[----:B------:R-:W-:Y:S01]  /*09e0*/  @!P0 IMAD.WIDE R8, R19, 0x4, R8 ;  /* 0x0000000413088825 */ /* 0x000fe200078e0208 */
[----:B------:R-:W3:Y:S04]  /*09f0*/  @P1 LDG.E R2, desc[UR18][R2.64+0x4] ;  /* 0x0000041202021981 */ /* 0x000ee8000c1e1900 */
[----:B------:R-:W4:Y:S04]  /*0a00*/  @!P0 LDG.E R7, desc[UR18][R6.64] ;  /* 0x0000001206078981 */ /* 0x000f28000c1e1900 */
[----:B------:R-:W4:Y:S01]  /*0a10*/  @!P0 LDG.E R8, desc[UR18][R8.64] ;  /* 0x0000001208088981 */ /* 0x000f22000c1e1900 */
[----:B--2---:R-:W-:-:S04]  /*0a20*/  @P1 FFMA R11, R11, R4, R12 ;  /* 0x000000040b0b1223 */ /* 0x004fc8000000000c */
[----:B---3--:R-:W-:-:S04]  /*0a30*/  @P1 FFMA R12, R2, R14, R11 ;  /* 0x0000000e020c1223 */ /* 0x008fc8000000000b */
[----:B----4-:R-:W-:-:S07]  /*0a40*/  @!P0 FFMA R12, R7, R8, R12 ;  /* 0x00000008070c8223 */ /* 0x010fce000000000c */
.L_x_17:
[----:B------:R-:W1:Y:S01]  /*0a50*/  LDC.64 R2, c[0x0][0x390] ;  /* 0x0000e400ff027b82 */ /* 0x000e620000000a00 */
[----:B------:R-:W-:-:S05]  /*0a60*/  IADD3 R13, PT, PT, R0, R13, RZ ;  /* 0x0000000d000d7210 */ /* 0x000fca0007ffe0ff */
[----:B-1----:R-:W-:-:S05]  /*0a70*/  IMAD.WIDE R2, R13, 0x4, R2 ;  /* 0x000000040d027825 */ /* 0x002fca00078e0202 */
[----:B0-----:R-:W-:Y:S01]  /*0a80*/  STG.E desc[UR18][R2.64], R12 ;  /* 0x0000000c02007986 */ /* 0x001fe2000c101912 */
[----:B------:R-:W-:Y:S05]  /*0a90*/  EXIT ;  /* 0x000000000000794d */ /* 0x000fea0003800000 */
.L_x_19:
        /* <DEDUP_REMOVED lines=14> */
.L_x_23:


//--------------------- .nv.global.init           --------------------------
	.section	.nv.global.init,"aw",@progbits
	.align	4
.nv.global.init:
	.type		__cudart_i2opi_f,@object
	.size		__cudart_i2opi_f,(.L_0 - __cudart_i2opi_f)
__cudart_i2opi_f:
        /*0000*/ 	.byte	0x41, 0x90, 0x43, 0x3c, 0x99, 0x95, 0x62, 0xdb, 0xc0, 0xdd, 0x34, 0xf5, 0xd1, 0x57, 0x27, 0xfc
        /*0010*/ 	.byte	0x29, 0x15, 0x44, 0x4e, 0x6e, 0x83, 0xf9, 0xa2
.L_0:


//--------------------- .nv.shared.reserved.0     --------------------------
	.section	.nv.shared.reserved.0,"aw",@nobits
	.weak		__nv_reservedSMEM_offset_0_alias
	.size		__nv_reservedSMEM_offset_0_alias, 0, 64
	.other		__nv_reservedSMEM_offset_0_alias,@"STO_CUDA_RESERVED_SHARED STV_DEFAULT"
__nv_reservedSMEM_offset_0_alias:
	.zero		0
	.zero		64


//--------------------- .nv.constant0._Z13l2CacheKernelPfi --------------------------
	.section	.nv.constant0._Z13l2CacheKernelPfi,"a",@progbits
	.sectionflags	@""
	.align	4
.nv.constant0._Z13l2CacheKernelPfi:
	.zero		908


//--------------------- .nv.constant0._Z12atomicKernelPfi --------------------------
	.section	.nv.constant0._Z12atomicKernelPfi,"a",@progbits
	.sectionflags	@""
	.align	4
.nv.constant0._Z12atomicKernelPfi:
	.zero		908


//--------------------- .nv.constant0._Z19floatingPointKernelPfi --------------------------
	.section	.nv.constant0._Z19floatingPointKernelPfi,"a",@progbits
	.sectionflags	@""
	.align	4
.nv.constant0._Z19floatingPointKernelPfi:
	.zero		908


//--------------------- .nv.constant0._Z20matrixMultiplyKernelPfS_S_i --------------------------
	.section	.nv.constant0._Z20matrixMultiplyKernelPfS_S_i,"a",@progbits
	.sectionflags	@""
	.align	4
.nv.constant0._Z20matrixMultiplyKernelPfS_S_i:
	.zero		924


//--------------------- SYMBOLS --------------------------

	.type		.nv.reservedSmem.offset0,@object
	.size		.nv.reservedSmem.offset0,0x4
